def matmul_kernel(
    a_ptr,
    b_ptr,
    c_ptr,
    M,
    N,
    K,
    stride_am,
    stride_ak,
    stride_bk,
    stride_bn,
    stride_cm,
    stride_cn,
    BLOCK_M: tl.constexpr,
    BLOCK_N: tl.constexpr,
    BLOCK_K: tl.constexpr,
    GROUP_M: tl.constexpr,
):
    pid = tl.program_id(axis=0)
    num_pid_m = tl.cdiv(M, BLOCK_M)
    num_pid_n = tl.cdiv(N, BLOCK_N)
    num_pid_in_group = GROUP_M * num_pid_n
    group_id = pid // num_pid_in_group
    first_pid_m = group_id * GROUP_M
    group_size_m = min(num_pid_m - first_pid_m, GROUP_M)
    pid_m = first_pid_m + ((pid % num_pid_in_group) % group_size_m)
    pid_n = (pid % num_pid_in_group) // group_size_m

    offs_am = (pid_m * BLOCK_M + tl.arange(0, BLOCK_M)) % M
    offs_bn = (pid_n * BLOCK_N + tl.arange(0, BLOCK_N)) % N
    offs_k = tl.arange(0, BLOCK_K)
    a_ptrs = a_ptr + offs_am[:, None] * stride_am + offs_k[None, :] * stride_ak
    b_ptrs = b_ptr + offs_k[:, None] * stride_bk + offs_bn[None, :] * stride_bn

    acc = tl.zeros((BLOCK_M, BLOCK_N), dtype=tl.float32)
    for kk in range(0, tl.cdiv(K, BLOCK_K)):
        a = tl.load(a_ptrs, mask=offs_k[None, :] < K - kk * BLOCK_K, other=0.0)
        b = tl.load(b_ptrs, mask=offs_k[:, None] < K - kk * BLOCK_K, other=0.0)
        acc = tl.dot(a, b, acc)
        a_ptrs += BLOCK_K * stride_ak
        b_ptrs += BLOCK_K * stride_bk

    c = acc.to(c_ptr.dtype.element_ty)
    offs_cm = pid_m * BLOCK_M + tl.arange(0, BLOCK_M)
    offs_cn = pid_n * BLOCK_N + tl.arange(0, BLOCK_N)
    c_ptrs = c_ptr + offs_cm[:, None] * stride_cm + offs_cn[None, :] * stride_cn
    mask = (offs_cm[:, None] < M) & (offs_cn[None, :] < N)
    tl.store(c_ptrs, c, mask=mask)

# config = {"BLOCK_K": 32, "BLOCK_M": 128, "BLOCK_N": 64, "GROUP_M": 1, "arch": "sm_100", "dtype": "fp8e5m2", "num_ctas": 1, "num_stages": 3, "num_warps": 4}
# arch = sm_100


// ===== COMPILED SASS (sm_100a) =====

	.target	sm_100a

	.elftype	@"ET_EXEC"


//--------------------- .note.nv.tkinfo           --------------------------
	.section	.note.nv.tkinfo,"",@"SHT_NOTE"
	.sectionflags	@"SHF_NOTE_NV_TKINFO"
	.tkinfo
        /*0018*/ 	.word	0x00000081
        /*0030*/ 	.string	""
        /*0030*/ 	.string	"ptxas-blackwell"
        /*0030*/ 	.string	"Cuda compilation tools, release 12.9, V12.9.86"
        /*0030*/ 	.string	"Build cuda_12.9.r12.9/compiler.36037853_0"
        /*0030*/ 	.string	"-v  -suppress-debug-info  -lineinfo  -arch sm_100a "



//--------------------- .note.nv.cuver            --------------------------
	.section	.note.nv.cuver,"",@"SHT_NOTE"
	.sectionflags	@"SHF_NOTE_NV_CUVER"
        /*0018*/ 	.short	0x0001
        /*001a*/ 	.short	0x0064
        /*001c*/ 	.short	0x0001
        /*001e*/ 	.short	0x0000
        /*0020*/ 	.short	0x0001
        /*0022*/ 	.short	0x0000


//--------------------- .nv.info                  --------------------------
	.section	.nv.info,"",@"SHT_CUDA_INFO"
	.align	4


	//----- nvinfo : EIATTR_REGCOUNT
	.align		4
        /*0000*/ 	.byte	0x04, 0x2f
        /*0002*/ 	.short	(.L_4 - .L_3)
	.align		4
.L_3:
        /*0004*/ 	.word	index@(matmul_kernel)
        /*0008*/ 	.word	0x000000ee


	//----- nvinfo : EIATTR_FRAME_SIZE
	.align		4
.L_4:
        /*000c*/ 	.byte	0x04, 0x11
        /*000e*/ 	.short	(.L_6 - .L_5)
	.align		4
.L_5:
        /*0010*/ 	.word	index@($__internal_2_$__cuda_sm10x_tcgen05_guardrail_trap_unallocated_columns_being_dealloced)
        /*0014*/ 	.word	0x00000000


	//----- nvinfo : EIATTR_FRAME_SIZE
	.align		4
.L_6:
        /*0018*/ 	.byte	0x04, 0x11
        /*001a*/ 	.short	(.L_8 - .L_7)
	.align		4
.L_7:
        /*001c*/ 	.word	index@($__internal_1_$__cuda_sm10x_tcgen05_guardrail_trap_phase_invalid_during_alloc)
        /*0020*/ 	.word	0x00000000


	//----- nvinfo : EIATTR_FRAME_SIZE
	.align		4
.L_8:
        /*0024*/ 	.byte	0x04, 0x11
        /*0026*/ 	.short	(.L_10 - .L_9)
	.align		4
.L_9:
        /*0028*/ 	.word	index@($__internal_0_$__cuda_sm10x_tcgen05_guardrail_trap_col_being_dealloced_not_returned_by_alloc)
        /*002c*/ 	.word	0x00000000


	//----- nvinfo : EIATTR_FRAME_SIZE
	.align		4
.L_10:
        /*0030*/ 	.byte	0x04, 0x11
        /*0032*/ 	.short	(.L_12 - .L_11)
	.align		4
.L_11:
        /*0034*/ 	.word	index@(matmul_kernel)
        /*0038*/ 	.word	0x00000000


	//----- nvinfo : EIATTR_MIN_STACK_SIZE
	.align		4
.L_12:
        /*003c*/ 	.byte	0x04, 0x12
        /*003e*/ 	.short	(.L_14 - .L_13)
	.align		4
.L_13:
        /*0040*/ 	.word	index@(matmul_kernel)
        /*0044*/ 	.word	0x00000000
.L_14:


//--------------------- .nv.info.matmul_kernel    --------------------------
	.section	.nv.info.matmul_kernel,"",@"SHT_CUDA_INFO"
	.sectionflags	@""
	.align	4


	//----- nvinfo : EIATTR_CUDA_API_VERSION
	.align		4
        /*0000*/ 	.byte	0x04, 0x37
        /*0002*/ 	.short	(.L_16 - .L_15)
.L_15:
        /*0004*/ 	.word	0x00000081


	//----- nvinfo : EIATTR_KPARAM_INFO
	.align		4
.L_16:
        /*0008*/ 	.byte	0x04, 0x17
        /*000a*/ 	.short	(.L_18 - .L_17)
.L_17:
        /*000c*/ 	.word	0x00000000
        /*0010*/ 	.short	0x000d
        /*0012*/ 	.short	0x0048
        /*0014*/ 	.byte	0x00, 0xf4, 0x21, 0x00


	//----- nvinfo : EIATTR_KPARAM_INFO
	.align		4
.L_18:
        /*0018*/ 	.byte	0x04, 0x17
        /*001a*/ 	.short	(.L_20 - .L_19)
.L_19:
        /*001c*/ 	.word	0x00000000
        /*0020*/ 	.short	0x000c
        /*0022*/ 	.short	0x0040
        /*0024*/ 	.byte	0x00, 0xf4, 0x21, 0x00


	//----- nvinfo : EIATTR_KPARAM_INFO
	.align		4
.L_20:
        /*0028*/ 	.byte	0x04, 0x17
        /*002a*/ 	.short	(.L_22 - .L_21)
.L_21:
        /*002c*/ 	.word	0x00000000
        /*0030*/ 	.short	0x000b
        /*0032*/ 	.short	0x0038
        /*0034*/ 	.byte	0x00, 0xf0, 0x11, 0x00


	//----- nvinfo : EIATTR_KPARAM_INFO
	.align		4
.L_22:
        /*0038*/ 	.byte	0x04, 0x17
        /*003a*/ 	.short	(.L_24 - .L_23)
.L_23:
        /*003c*/ 	.word	0x00000000
        /*0040*/ 	.short	0x000a
        /*0042*/ 	.short	0x0034
        /*0044*/ 	.byte	0x00, 0xf0, 0x11, 0x00


	//----- nvinfo : EIATTR_KPARAM_INFO
	.align		4
.L_24:
        /*0048*/ 	.byte	0x04, 0x17
        /*004a*/ 	.short	(.L_26 - .L_25)
.L_25:
        /*004c*/ 	.word	0x00000000
        /*0050*/ 	.short	0x0009
        /*0052*/ 	.short	0x0030
        /*0054*/ 	.byte	0x00, 0xf0, 0x11, 0x00


	//----- nvinfo : EIATTR_KPARAM_INFO
	.align		4
.L_26:
        /*0058*/ 	.byte	0x04, 0x17
        /*005a*/ 	.short	(.L_28 - .L_27)
.L_27:
        /*005c*/ 	.word	0x00000000
        /*0060*/ 	.short	0x0008
        /*0062*/ 	.short	0x002c
        /*0064*/ 	.byte	0x00, 0xf0, 0x11, 0x00


	//----- nvinfo : EIATTR_KPARAM_INFO
	.align		4
.L_28:
        /*0068*/ 	.byte	0x04, 0x17
        /*006a*/ 	.short	(.L_30 - .L_29)
.L_29:
        /*006c*/ 	.word	0x00000000
        /*0070*/ 	.short	0x0007
        /*0072*/ 	.short	0x0028
        /*0074*/ 	.byte	0x00, 0xf0, 0x11, 0x00


	//----- nvinfo : EIATTR_KPARAM_INFO
	.align		4
.L_30:
        /*0078*/ 	.byte	0x04, 0x17
        /*007a*/ 	.short	(.L_32 - .L_31)
.L_31:
        /*007c*/ 	.word	0x00000000
        /*0080*/ 	.short	0x0006
        /*0082*/ 	.short	0x0024
        /*0084*/ 	.byte	0x00, 0xf0, 0x11, 0x00


	//----- nvinfo : EIATTR_KPARAM_INFO
	.align		4
.L_32:
        /*0088*/ 	.byte	0x04, 0x17
        /*008a*/ 	.short	(.L_34 - .L_33)
.L_33:
        /*008c*/ 	.word	0x00000000
        /*0090*/ 	.short	0x0005
        /*0092*/ 	.short	0x0020
        /*0094*/ 	.byte	0x00, 0xf0, 0x11, 0x00


	//----- nvinfo : EIATTR_KPARAM_INFO
	.align		4
.L_34:
        /*0098*/ 	.byte	0x04, 0x17
        /*009a*/ 	.short	(.L_36 - .L_35)
.L_35:
        /*009c*/ 	.word	0x00000000
        /*00a0*/ 	.short	0x0004
        /*00a2*/ 	.short	0x001c
        /*00a4*/ 	.byte	0x00, 0xf0, 0x11, 0x00


	//----- nvinfo : EIATTR_KPARAM_INFO
	.align		4
.L_36:
        /*00a8*/ 	.byte	0x04, 0x17
        /*00aa*/ 	.short	(.L_38 - .L_37)
.L_37:
        /*00ac*/ 	.word	0x00000000
        /*00b0*/ 	.short	0x0003
        /*00b2*/ 	.short	0x0018
        /*00b4*/ 	.byte	0x00, 0xf0, 0x11, 0x00


	//----- nvinfo : EIATTR_KPARAM_INFO
	.align		4
.L_38:
        /*00b8*/ 	.byte	0x04, 0x17
        /*00ba*/ 	.short	(.L_40 - .L_39)
.L_39:
        /*00bc*/ 	.word	0x00000000
        /*00c0*/ 	.short	0x0002
        /*00c2*/ 	.short	0x0010
        /*00c4*/ 	.byte	0x00, 0xf4, 0x21, 0x00


	//----- nvinfo : EIATTR_KPARAM_INFO
	.align		4
.L_40:
        /*00c8*/ 	.byte	0x04, 0x17
        /*00ca*/ 	.short	(.L_42 - .L_41)
.L_41:
        /*00cc*/ 	.word	0x00000000
        /*00d0*/ 	.short	0x0001
        /*00d2*/ 	.short	0x0008
        /*00d4*/ 	.byte	0x00, 0xf4, 0x21, 0x00


	//----- nvinfo : EIATTR_KPARAM_INFO
	.align		4
.L_42:
        /*00d8*/ 	.byte	0x04, 0x17
        /*00da*/ 	.short	(.L_44 - .L_43)
.L_43:
        /*00dc*/ 	.word	0x00000000
        /*00e0*/ 	.short	0x0000
        /*00e2*/ 	.short	0x0000
        /*00e4*/ 	.byte	0x00, 0xf4, 0x21, 0x00


	//----- nvinfo : EIATTR_AT_ENTRY_FRAGMENTS
	.align		4
.L_44:
        /*00e8*/ 	.byte	0x04, 0x4f
        /*00ea*/ 	.short	(.L_46 - .L_45)


	//   ....[0]....
.L_45:
        /*00ec*/ 	.word	0x00000004


	//----- nvinfo : EIATTR_RESERVED_SMEM_USED
	.align		4
.L_46:
        /*00f0*/ 	.byte	0x01, 0x41
	.zero		2


	//----- nvinfo : EIATTR_SPARSE_MMA_MASK
	.align		4
        /*00f4*/ 	.byte	0x03, 0x50
        /*00f6*/ 	.short	0x0000


	//----- nvinfo : EIATTR_TCGEN05_1CTA_USED
	.align		4
        /*00f8*/ 	.byte	0x01, 0x51
	.zero		2


	//----- nvinfo : EIATTR_MAXREG_COUNT
	.align		4
        /*00fc*/ 	.byte	0x03, 0x1b
        /*00fe*/ 	.short	0x00ff


	//----- nvinfo : EIATTR_NUM_BARRIERS
	.align		4
        /*0100*/ 	.byte	0x02, 0x4c
        /*0102*/ 	.byte	0x01
	.zero		1


	//----- nvinfo : EIATTR_INT_WARP_WIDE_INSTR_OFFSETS
	.align		4
        /*0104*/ 	.byte	0x04, 0x31
        /*0106*/ 	.short	(.L_48 - .L_47)


	//   ....[0]....
.L_47:
        /*0108*/ 	.word	0x00000d10


	//   ....[1]....
        /*010c*/ 	.word	0x00000d40


	//   ....[2]....
        /*0110*/ 	.word	0x00003460


	//   ....[3]....
        /*0114*/ 	.word	0x00006ff0


	//   ....[4]....
        /*0118*/ 	.word	0x00007040


	//----- nvinfo : EIATTR_COOP_GROUP_MASK_REGIDS
	.align		4
.L_48:
        /*011c*/ 	.byte	0x04, 0x29
        /*011e*/ 	.short	(.L_50 - .L_49)


	//   ....[0]....
.L_49:
        /*0120*/ 	.word	0xffffffff


	//   ....[1]....
        /*0124*/ 	.word	0xffffffff


	//   ....[2]....
        /*0128*/ 	.word	0xffffffff


	//   ....[3]....
        /*012c*/ 	.word	0xffffffff


	//----- nvinfo : EIATTR_COOP_GROUP_INSTR_OFFSETS
	.align		4
.L_50:
        /*0130*/ 	.byte	0x04, 0x28
        /*0132*/ 	.short	(.L_52 - .L_51)


	//   ....[0]....
.L_51:
        /*0134*/ 	.word	0x00000060


	//   ....[1]....
        /*0138*/ 	.word	0x00000320


	//   ....[2]....
        /*013c*/ 	.word	0x00006e80


	//   ....[3]....
        /*0140*/ 	.word	0x000070f0


	//----- nvinfo : EIATTR_VRC_CTA_INIT_COUNT
	.align		4
.L_52:
        /*0144*/ 	.byte	0x02, 0x4a
        /*0146*/ 	.byte	0x80
	.zero		1


	//----- nvinfo : EIATTR_MBARRIER_INSTR_OFFSETS
	.align		4
        /*0148*/ 	.byte	0x04, 0x39
        /*014a*/ 	.short	(.L_54 - .L_53)


	//   ....[0]....
.L_53:
        /*014c*/ 	.word	0x00000e40
        /*0150*/ 	.word	0x000000ff
        /*0154*/ 	.word	0x00000000
        /*0158*/ 	.short	0x0100
        /*015a*/ 	.byte	0x0d
	.zero		1


	//   ....[1]....
        /*015c*/ 	.word	0x000034c0
        /*0160*/ 	.word	0x000000ff
        /*0164*/ 	.word	0x00003008
        /*0168*/ 	.short	0x0100
        /*016a*/ 	.byte	0x10
	.zero		1


	//   ....[2]....
        /*016c*/ 	.word	0x00003d00
        /*0170*/ 	.word	0x000000ff
        /*0174*/ 	.word	0x00000000
        /*0178*/ 	.short	0x010a
        /*017a*/ 	.byte	0x0d
	.zero		1


	//   ....[3]....
        /*017c*/ 	.word	0x00004f60
        /*0180*/ 	.word	0x000000ff
        /*0184*/ 	.word	0x00000000
        /*0188*/ 	.short	0x010a
        /*018a*/ 	.byte	0x0d
	.zero		1


	//   ....[4]....
        /*018c*/ 	.word	0x000050a0
        /*0190*/ 	.word	0x000000ff
        /*0194*/ 	.word	0x00003000
        /*0198*/ 	.short	0x0108
        /*019a*/ 	.byte	0x10
	.zero		1


	//   ....[5]....
        /*019c*/ 	.word	0x00005130
        /*01a0*/ 	.word	0x000000ff
        /*01a4*/ 	.word	0x00003008
        /*01a8*/ 	.short	0x0108
        /*01aa*/ 	.byte	0x10
	.zero		1


	//   ....[6]....
        /*01ac*/ 	.word	0x00007110
        /*01b0*/ 	.word	0x000000ff
        /*01b4*/ 	.word	0x00000000
        /*01b8*/ 	.short	0x010a
        /*01ba*/ 	.byte	0x0d
	.zero		1


	//   ....[7]....
        /*01bc*/ 	.word	0x00007140
        /*01c0*/ 	.word	0x000000ff
        /*01c4*/ 	.word	0x00000000
        /*01c8*/ 	.short	0x010a
        /*01ca*/ 	.byte	0x0d
	.zero		1


	//----- nvinfo : EIATTR_NUM_MBARRIERS
	.align		4
.L_54:
        /*01cc*/ 	.byte	0x03, 0x38
        /*01ce*/ 	.short	0x0002


	//----- nvinfo : EIATTR_EXIT_INSTR_OFFSETS
	.align		4
        /*01d0*/ 	.byte	0x04, 0x1c
        /*01d2*/ 	.short	(.L_56 - .L_55)


	//   ....[0]....
.L_55:
        /*01d4*/ 	.word	0x00007100


	//----- nvinfo : EIATTR_REQNTID
	.align		4
.L_56:
        /*01d8*/ 	.byte	0x04, 0x10
        /*01da*/ 	.short	(.L_58 - .L_57)
.L_57:
        /*01dc*/ 	.word	0x00000080
        /*01e0*/ 	.word	0x00000001
        /*01e4*/ 	.word	0x00000001


	//----- nvinfo : EIATTR_CRS_STACK_SIZE
	.align		4
.L_58:
        /*01e8*/ 	.byte	0x04, 0x1e
        /*01ea*/ 	.short	(.L_60 - .L_59)
.L_59:
        /*01ec*/ 	.word	0x00000000


	//----- nvinfo : EIATTR_CBANK_PARAM_SIZE
	.align		4
.L_60:
        /*01f0*/ 	.byte	0x03, 0x19
        /*01f2*/ 	.short	0x0050


	//----- nvinfo : EIATTR_PARAM_CBANK
	.align		4
        /*01f4*/ 	.byte	0x04, 0x0a
        /*01f6*/ 	.short	(.L_62 - .L_61)
	.align		4
.L_61:
        /*01f8*/ 	.word	index@(.nv.constant0.matmul_kernel)
        /*01fc*/ 	.short	0x0380
        /*01fe*/ 	.short	0x0050


	//----- nvinfo : EIATTR_SW_WAR
	.align		4
.L_62:
        /*0200*/ 	.byte	0x04, 0x36
        /*0202*/ 	.short	(.L_64 - .L_63)
.L_63:
        /*0204*/ 	.word	0x00000008
.L_64:


//--------------------- .nv.compat                --------------------------
	.section	.nv.compat,"",@"SHT_CUDA_COMPAT_INFO"
	.align	4
        /*0000*/ 	.byte	0x02, 0x02, 0x02, 0x00, 0x02, 0x05, 0x05, 0x00, 0x02, 0x03, 0x00, 0x00, 0x02, 0x06, 0x01, 0x00


//--------------------- .nv.callgraph             --------------------------
	.section	.nv.callgraph,"",@"SHT_CUDA_CALLGRAPH"
	.align	4
	.sectionentsize	8
	.align		4
        /*0000*/ 	.word	0x00000000
	.align		4
        /*0004*/ 	.word	0xffffffff
	.align		4
        /*0008*/ 	.word	0x00000000
	.align		4
        /*000c*/ 	.word	0xfffffffe
	.align		4
        /*0010*/ 	.word	0x00000000
	.align		4
        /*0014*/ 	.word	0xfffffffd
	.align		4
        /*0018*/ 	.word	0x00000000
	.align		4
        /*001c*/ 	.word	0xfffffffc


//--------------------- .text.matmul_kernel       --------------------------
	.section	.text.matmul_kernel,"ax",@progbits
	.align	128
        .global         matmul_kernel
        .type           matmul_kernel,@function
        .size           matmul_kernel,(.L_x_20 - matmul_kernel)
        .other          matmul_kernel,@"STO_CUDA_ENTRY STV_DEFAULT"
matmul_kernel:
.text.matmul_kernel:
[----:B------:R-:W0:Y:S01]  /*0000*/  LDC R1, c[0x0][0x37c] ;  /* 0x0000df00ff017b82 */ /* 0x000e220000000800 */
[----:B------:R-:W1:Y:S01]  /*0010*/  S2R R70, SR_TID.X ;  /* 0x0000000000467919 */ /* 0x000e620000002100 */
[----:B------:R-:W2:Y:S01]  /*0020*/  LDCU.64 UR18, c[0x0][0x358] ;  /* 0x00006b00ff1277ac */ /* 0x000ea20008000a00 */
[----:B-1----:R-:W-:-:S13]  /*0030*/  ISETP.GE.U32.AND P1, PT, R70, 0x20, PT ;  /* 0x000000204600780c */ /* 0x002fda0003f26070 */
[----:B--2---:R-:W-:Y:S05]  /*0040*/  @P1 BRA `(.L_x_0) ;  /* 0x0000000000b81947 */ /* 0x004fea0003800000 */
[----:B------:R-:W1:Y:S01]  /*0050*/  S2UR UR6, SR_CgaCtaId ;  /* 0x00000000000679c3 */ /* 0x000e620000008800 */
[----:B------:R-:W-:Y:S01]  /*0060*/  NOP ;  /* 0x0000000000007918 */ /* 0x000fe20000000000 */
[----:B------:R-:W-:Y:S02]  /*0070*/  UMOV UR4, 0x40 ;  /* 0x0000004000047882 */ /* 0x000fe40000000000 */
[----:B-1----:R-:W-:-:S09]  /*0080*/  ULEA UR4, UR6, UR4, 0x18 ;  /* 0x0000000406047291 */ /* 0x002fd2000f8ec0ff */
[----:B------:R-:W1:Y:S01]  /*0090*/  LDS.U8 R0, [UR4] ;  /* 0x00000004ff007984 */ /* 0x000e620008000000 */
[----:B------:R-:W-:Y:S02]  /*00a0*/  UMOV UR4, 0x400 ;  /* 0x0000040000047882 */ /* 0x000fe40000000000 */
[----:B------:R-:W-:Y:S01]  /*00b0*/  ULEA UR4, UR6, UR4, 0x18 ;  /* 0x0000000406047291 */ /* 0x000fe2000f8ec0ff */
[----:B-1----:R-:W-:-:S13]  /*00c0*/  ISETP.NE.AND P0, PT, R0, RZ, PT ;  /* 0x000000ff0000720c */ /* 0x002fda0003f05270 */
[----:B------:R-:W-:Y:S05]  /*00d0*/  @P0 BRA `(.L_x_1) ;  /* 0x00000000007c0947 */ /* 0x000fea0003800000 */
[----:B------:R-:W-:-:S13]  /*00e0*/  ELECT P0, URZ, PT ;  /* 0x0000000000ff782f */ /* 0x000fda0003800000 */
[----:B------:R-:W-:Y:S05]  /*00f0*/  @!P0 BRA `(.L_x_2) ;  /* 0x0000000000848947 */ /* 0x000fea0003800000 */
[----:B------:R-:W-:Y:S01]  /*0100*/  UMOV UR5, 0x2 ;  /* 0x0000000200057882 */ /* 0x000fe20000000000 */
[----:B------:R-:W-:Y:S02]  /*0110*/  IMAD.MOV.U32 R4, RZ, RZ, 0x1 ;  /* 0x00000001ff047424 */ /* 0x000fe400078e00ff */
[----:B------:R-:W-:Y:S02]  /*0120*/  IMAD.MOV.U32 R5, RZ, RZ, 0x3 ;  /* 0x00000003ff057424 */ /* 0x000fe400078e00ff */
[----:B------:R-:W-:Y:S04]  /*0130*/  DEPBAR.LE SB1, 0x36 ;  /* 0x00009d800000791a */ /* 0x000fe80000000000 */
[----:B------:R-:W1:Y:S02]  /*0140*/  UTCATOMSWS.FIND_AND_SET.ALIGN UP0, UR5, UR5 ;  /* 0x00000005000575e3 */ /* 0x000e640008000800 */
[----:B-1----:R-:W-:-:S04]  /*0150*/  PLOP3.LUT P0, PT, PT, PT, UP0, 0x80, 0x8 ;  /* 0x000000000008781c */ /* 0x002fc80003f0f008 */
[----:B------:R-:W-:-:S04]  /*0160*/  SEL R0, RZ, 0xffffffff, !P0 ;  /* 0xffffffffff007807 */ /* 0x000fc80004000000 */
[----:B------:R-:W-:Y:S01]  /*0170*/  ISETP.NE.AND P0, PT, R0, RZ, PT ;  /* 0x000000ff0000720c */ /* 0x000fe20003f05270 */
[----:B------:R-:W-:-:S12]  /*0180*/  IMAD.U32 R0, RZ, RZ, UR5 ;  /* 0x00000005ff007e24 */ /* 0x000fd8000f8e00ff */
[----:B------:R-:W-:Y:S05]  /*0190*/  @P0 BRA `(.L_x_3) ;  /* 0x0000000000240947 */ /* 0x000fea0003800000 */
.L_x_4:
[----:B------:R-:W-:Y:S05]  /*01a0*/  NANOSLEEP 0x64 ;  /* 0x000000640000795d */ /* 0x000fea0003800000 */
[----:B------:R-:W-:-:S05]  /*01b0*/  UMOV UR5, 0x2 ;  /* 0x0000000200057882 */ /* 0x000fca0000000000 */
[----:B------:R-:W-:Y:S04]  /*01c0*/  DEPBAR.LE SB1, 0x36 ;  /* 0x00009d800000791a */ /* 0x000fe80000000000 */
[----:B------:R-:W1:Y:S02]  /*01d0*/  UTCATOMSWS.FIND_AND_SET.ALIGN UP0, UR5, UR5 ;  /* 0x00000005000575e3 */ /* 0x000e640008000800 */
[----:B-1----:R-:W-:-:S04]  /*01e0*/  PLOP3.LUT P0, PT, PT, PT, UP0, 0x80, 0x8 ;  /* 0x000000000008781c */ /* 0x002fc80003f0f008 */
[----:B------:R-:W-:-:S04]  /*01f0*/  SEL R0, RZ, 0xffffffff, !P0 ;  /* 0xffffffffff007807 */ /* 0x000fc80004000000 */
[----:B------:R-:W-:Y:S01]  /*0200*/  ISETP.NE.AND P0, PT, R0, RZ, PT ;  /* 0x000000ff0000720c */ /* 0x000fe20003f05270 */
[----:B------:R-:W-:-:S12]  /*0210*/  IMAD.U32 R0, RZ, RZ, UR5 ;  /* 0x00000005ff007e24 */ /* 0x000fd8000f8e00ff */
[----:B------:R-:W-:Y:S05]  /*0220*/  @!P0 BRA `(.L_x_4) ;  /* 0xfffffffc00dc8947 */ /* 0x000fea000383ffff */
.L_x_3:
[C---:B------:R-:W-:Y:S01]  /*0230*/  VIADD R3, R0.reuse, 0x10 ;  /* 0x0000001000037836 */ /* 0x040fe20000000000 */
[----:B------:R-:W-:Y:S01]  /*0240*/  UMOV UR5, 0x50 ;  /* 0x0000005000057882 */ /* 0x000fe20000000000 */
[----:B------:R-:W-:Y:S01]  /*0250*/  SHF.L.U32 R2, R5, R0, RZ ;  /* 0x0000000005027219 */ /* 0x000fe200000006ff */
[----:B------:R-:W-:Y:S01]  /*0260*/  ULEA UR5, UR6, UR5, 0x18 ;  /* 0x0000000506057291 */ /* 0x000fe2000f8ec0ff */
[----:B------:R-:W-:Y:S01]  /*0270*/  IMAD.SHL.U32 R0, R0, 0x20, RZ ;  /* 0x0000002000007824 */ /* 0x000fe200078e00ff */
[----:B------:R-:W-:-:S04]  /*0280*/  SHF.L.U32 R3, R4, R3, RZ ;  /* 0x0000000304037219 */ /* 0x000fc800000006ff */
[----:B------:R-:W-:-:S05]  /*0290*/  LOP3.LUT R2, R3, R2, RZ, 0xfc, !PT ;  /* 0x0000000203027212 */ /* 0x000fca00078efcff */
[----:B------:R1:W-:Y:S04]  /*02a0*/  ATOMS.OR RZ, [UR5], R2 ;  /* 0x00000002ffff798c */ /* 0x0003e8000b000005 */
[----:B------:R1:W-:Y:S01]  /*02b0*/  STS [UR4], R0 ;  /* 0x00000000ff007988 */ /* 0x0003e20008000804 */
[----:B------:R-:W-:Y:S05]  /*02c0*/  BRA `(.L_x_2) ;  /* 0x0000000000107947 */ /* 0x000fea0003800000 */
.L_x_1:
[----:B------:R-:W-:Y:S01]  /*02d0*/  IMAD.MOV.U32 R0, RZ, RZ, -0x1 ;  /* 0xffffffffff007424 */ /* 0x000fe200078e00ff */
[----:B------:R-:W-:-:S04]  /*02e0*/  MOV R2, 0x310 ;  /* 0x0000031000027802 */ /* 0x000fc80000000f00 */
[----:B------:R1:W-:Y:S03]  /*02f0*/  STS [UR4], R0 ;  /* 0x00000000ff007988 */ /* 0x0003e60008000804 */
[----:B01----:R-:W-:Y:S05]  /*0300*/  CALL.REL.NOINC `($__internal_1_$__cuda_sm10x_tcgen05_guardrail_trap_phase_invalid_during_alloc) ;  /* 0x0000006c00a47944 */ /* 0x003fea0003c00000 */
.L_x_2:
[----:B------:R-:W-:Y:S05]  /*0310*/  WARPSYNC.ALL ;  /* 0x0000000000007948 */ /* 0x000fea0003800000 */
[----:B------:R-:W-:Y:S01]  /*0320*/  NOP ;  /* 0x0000000000007918 */ /* 0x000fe20000000000 */
.L_x_0:
[----:B------:R-:W2:Y:S01]  /*0330*/  LDC.64 R56, c[0x0][0x398] ;  /* 0x0000e600ff387b82 */ /* 0x000ea20000000a00 */
[----:B------:R-:W3:Y:S01]  /*0340*/  S2R R5, SR_CTAID.X ;  /* 0x0000000000057919 */ /* 0x000ee20000002500 */
[----:B------:R-:W-:Y:S01]  /*0350*/  UMOV UR4, 0x400 ;  /* 0x0000040000047882 */ /* 0x000fe20000000000 */
[----:B------:R-:W-:Y:S01]  /*0360*/  SHF.R.U32.HI R13, RZ, 0x5, R70 ;  /* 0x00000005ff0d7819 */ /* 0x000fe20000011646 */
[----:B------:R-:W4:Y:S03]  /*0370*/  LDCU UR9, c[0x0][0x3a4] ;  /* 0x00007480ff0977ac */ /* 0x000f260008000800 */
[----:B------:R-:W-:Y:S01]  /*0380*/  SGXT.U32 R13, R13, 0x2 ;  /* 0x000000020d0d781a */ /* 0x000fe20000000000 */
[----:B------:R-:W5:Y:S01]  /*0390*/  S2UR UR5, SR_CgaCtaId ;  /* 0x00000000000579c3 */ /* 0x000f620000008800 */
[----:B------:R-:W1:Y:S01]  /*03a0*/  LDCU.128 UR20, c[0x0][0x380] ;  /* 0x00007000ff1477ac */ /* 0x000e620008000c00 */
[----:B------:R-:W-:Y:S01]  /*03b0*/  UMOV UR7, 0x1 ;  /* 0x0000000100077882 */ /* 0x000fe20000000000 */
[----:B-12---:R-:W-:Y:S01]  /*03c0*/  VIADD R0, R57, 0x3f ;  /* 0x0000003f39007836 */ /* 0x006fe20000000000 */
[----:B------:R-:W-:-:S04]  /*03d0*/  IABS R15, R56 ;  /* 0x00000038000f7213 */ /* 0x000fc80000000000 */
[----:B------:R-:W-:Y:S01]  /*03e0*/  SHF.R.S32.HI R3, RZ, 0x1f, R0 ;  /* 0x0000001fff037819 */ /* 0x000fe20000011400 */
[----:B-----5:R-:W-:-:S03]  /*03f0*/  ULEA UR16, UR5, UR4, 0x18 ;  /* 0x0000000405107291 */ /* 0x020fc6000f8ec0ff */
[----:B------:R-:W-:Y:S02]  /*0400*/  LEA.HI R3, R3, R0, RZ, 0x6 ;  /* 0x0000000003037211 */ /* 0x000fe400078f30ff */
[----:B---3--:R-:W-:Y:S02]  /*0410*/  IABS R8, R5 ;  /* 0x0000000500087213 */ /* 0x008fe40000000000 */
[----:B------:R-:W-:-:S04]  /*0420*/  SHF.R.S32.HI R4, RZ, 0x6, R3 ;  /* 0x00000006ff047819 */ /* 0x000fc80000011403 */
[-C--:B------:R-:W-:Y:S02]  /*0430*/  IABS R7, R4.reuse ;  /* 0x0000000400077213 */ /* 0x080fe40000000000 */
[----:B------:R-:W-:Y:S02]  /*0440*/  IABS R10, R4 ;  /* 0x00000004000a7213 */ /* 0x000fe40000000000 */
[----:B------:R-:W1:Y:S08]  /*0450*/  I2F.RP R0, R7 ;  /* 0x0000000700007306 */ /* 0x000e700000209400 */
[----:B-1----:R-:W1:Y:S02]  /*0460*/  MUFU.RCP R0, R0 ;  /* 0x0000000000007308 */ /* 0x002e640000001000 */
[----:B-1----:R-:W-:-:S02]  /*0470*/  VIADD R2, R0, 0xffffffe ;  /* 0x0ffffffe00027836 */ /* 0x002fc40000000000 */
[----:B------:R-:W-:-:S04]  /*0480*/  IMAD.MOV R0, RZ, RZ, -R10 ;  /* 0x000000ffff007224 */ /* 0x000fc800078e0a0a */
[----:B------:R1:W2:Y:S02]  /*0490*/  F2I.FTZ.U32.TRUNC.NTZ R3, R2 ;  /* 0x0000000200037305 */ /* 0x0002a4000021f000 */
[----:B-1----:R-:W-:Y:S02]  /*04a0*/  IMAD.MOV.U32 R2, RZ, RZ, RZ ;  /* 0x000000ffff027224 */ /* 0x002fe400078e00ff */
[----:B--2---:R-:W-:-:S04]  /*04b0*/  IMAD.MOV R6, RZ, RZ, -R3 ;  /* 0x000000ffff067224 */ /* 0x004fc800078e0a03 */
[----:B------:R-:W-:Y:S02]  /*04c0*/  IMAD R9, R6, R7, RZ ;  /* 0x0000000706097224 */ /* 0x000fe400078e02ff */
[----:B------:R-:W-:Y:S02]  /*04d0*/  IMAD.MOV.U32 R6, RZ, RZ, R8 ;  /* 0x000000ffff067224 */ /* 0x000fe400078e0008 */
[----:B------:R-:W-:-:S06]  /*04e0*/  IMAD.HI.U32 R3, R3, R9, R2 ;  /* 0x0000000903037227 */ /* 0x000fcc00078e0002 */
[----:B------:R-:W-:-:S04]  /*04f0*/  IMAD.HI.U32 R3, R3, R6, RZ ;  /* 0x0000000603037227 */ /* 0x000fc800078e00ff */
[----:B------:R-:W-:Y:S01]  /*0500*/  IMAD R0, R3, R0, R6 ;  /* 0x0000000003007224 */ /* 0x000fe200078e0206 */
[----:B------:R-:W-:Y:S04]  /*0510*/  BAR.SYNC.DEFER_BLOCKING 0x0 ;  /* 0x0000000000007b1d */ /* 0x000fe80000010000 */
[----:B------:R-:W-:-:S13]  /*0520*/  ISETP.GT.U32.AND P2, PT, R7, R0, PT ;  /* 0x000000000700720c */ /* 0x000fda0003f44070 */
[----:B------:R-:W-:Y:S02]  /*0530*/  @!P2 IMAD.IADD R0, R0, 0x1, -R7 ;  /* 0x000000010000a824 */ /* 0x000fe400078e0a07 */
[----:B------:R-:W-:Y:S01]  /*0540*/  @!P2 VIADD R3, R3, 0x1 ;  /* 0x000000010303a836 */ /* 0x000fe20000000000 */
[----:B------:R-:W-:Y:S02]  /*0550*/  ISETP.NE.AND P2, PT, R4, RZ, PT ;  /* 0x000000ff0400720c */ /* 0x000fe40003f45270 */
[----:B------:R-:W-:Y:S02]  /*0560*/  ISETP.GE.U32.AND P0, PT, R0, R7, PT ;  /* 0x000000070000720c */ /* 0x000fe40003f06070 */
[----:B------:R-:W-:-:S04]  /*0570*/  LOP3.LUT R0, R5, R4, RZ, 0x3c, !PT ;  /* 0x0000000405007212 */ /* 0x000fc800078e3cff */
[----:B------:R-:W-:Y:S01]  /*0580*/  ISETP.GE.AND P3, PT, R0, RZ, PT ;  /* 0x000000ff0000720c */ /* 0x000fe20003f66270 */
[----:B------:R-:W-:-:S06]  /*0590*/  VIADD R0, R56, 0x7f ;  /* 0x0000007f38007836 */ /* 0x000fcc0000000000 */
[----:B------:R-:W-:-:S04]  /*05a0*/  @P0 VIADD R3, R3, 0x1 ;  /* 0x0000000103030836 */ /* 0x000fc80000000000 */
[----:B------:R-:W-:Y:S01]  /*05b0*/  IMAD.MOV.U32 R9, RZ, RZ, R3 ;  /* 0x000000ffff097224 */ /* 0x000fe200078e0003 */
[----:B------:R-:W-:-:S03]  /*05c0*/  SHF.R.S32.HI R3, RZ, 0x1f, R0 ;  /* 0x0000001fff037819 */ /* 0x000fc60000011400 */
[----:B------:R-:W-:Y:S01]  /*05d0*/  @!P3 IMAD.MOV R9, RZ, RZ, -R9 ;  /* 0x000000ffff09b224 */ /* 0x000fe200078e0a09 */
[----:B------:R-:W-:Y:S02]  /*05e0*/  LEA.HI R3, R3, R0, RZ, 0x7 ;  /* 0x0000000003037211 */ /* 0x000fe400078f38ff */
[----:B------:R-:W-:-:S04]  /*05f0*/  @!P2 LOP3.LUT R9, RZ, R4, RZ, 0x33, !PT ;  /* 0x00000004ff09a212 */ /* 0x000fc800078e33ff */
[----:B------:R-:W-:Y:S01]  /*0600*/  LEA.HI.SX32 R3, R3, -R9, 0x19 ;  /* 0x8000000903037211 */ /* 0x000fe200078fcaff */
[----:B------:R-:W-:-:S03]  /*0610*/  IMAD.MOV R6, RZ, RZ, -R9 ;  /* 0x000000ffff067224 */ /* 0x000fc600078e0a09 */
[----:B------:R-:W-:Y:S01]  /*0620*/  VIMNMX R11, PT, PT, R3, 0x1, PT ;  /* 0x00000001030b7848 */ /* 0x000fe20003fe0100 */
[----:B------:R-:W-:-:S03]  /*0630*/  IMAD R10, R4, R6, R5 ;  /* 0x00000006040a7224 */ /* 0x000fc600078e0205 */
[----:B------:R-:W-:Y:S02]  /*0640*/  IABS R7, R11 ;  /* 0x0000000b00077213 */ /* 0x000fe40000000000 */
[----:B------:R-:W-:Y:S02]  /*0650*/  IABS R6, R10 ;  /* 0x0000000a00067213 */ /* 0x000fe40000000000 */
[----:B------:R-:W1:Y:S08]  /*0660*/  I2F.RP R0, R7 ;  /* 0x0000000700007306 */ /* 0x000e700000209400 */
[----:B-1----:R-:W1:Y:S02]  /*0670*/  MUFU.RCP R0, R0 ;  /* 0x0000000000007308 */ /* 0x002e640000001000 */
[----:B-1----:R-:W-:-:S06]  /*0680*/  VIADD R2, R0, 0xffffffe ;  /* 0x0ffffffe00027836 */ /* 0x002fcc0000000000 */
[----:B------:R1:W2:Y:S02]  /*0690*/  F2I.FTZ.U32.TRUNC.NTZ R3, R2 ;  /* 0x0000000200037305 */ /* 0x0002a4000021f000 */
[----:B-1----:R-:W-:Y:S02]  /*06a0*/  IMAD.MOV.U32 R2, RZ, RZ, RZ ;  /* 0x000000ffff027224 */ /* 0x002fe400078e00ff */
[----:B--2---:R-:W-:-:S04]  /*06b0*/  IMAD.MOV R8, RZ, RZ, -R3 ;  /* 0x000000ffff087224 */ /* 0x004fc800078e0a03 */
[----:B------:R-:W-:Y:S01]  /*06c0*/  IMAD.MOV.U32 R4, RZ, RZ, R8 ;  /* 0x000000ffff047224 */ /* 0x000fe200078e0008 */
[----:B------:R-:W-:-:S03]  /*06d0*/  IABS R8, R11 ;  /* 0x0000000b00087213 */ /* 0x000fc60000000000 */
[----:B------:R-:W-:Y:S02]  /*06e0*/  IMAD R5, R4, R7, RZ ;  /* 0x0000000704057224 */ /* 0x000fe400078e02ff */
[----:B------:R-:W-:Y:S02]  /*06f0*/  IMAD.MOV.U32 R4, RZ, RZ, R6 ;  /* 0x000000ffff047224 */ /* 0x000fe400078e0006 */
[----:B------:R-:W-:Y:S02]  /*0700*/  IMAD.HI.U32 R3, R3, R5, R2 ;  /* 0x0000000503037227 */ /* 0x000fe400078e0002 */
[----:B------:R-:W1:Y:S02]  /*0710*/  I2F.RP R2, R15 ;  /* 0x0000000f00027306 */ /* 0x000e640000209400 */
[----:B------:R-:W-:Y:S01]  /*0720*/  IMAD.MOV R0, RZ, RZ, -R8 ;  /* 0x000000ffff007224 */ /* 0x000fe200078e0a08 */
[----:B------:R-:W-:Y:S01]  /*0730*/  IABS R8, R57 ;  /* 0x0000003900087213 */ /* 0x000fe20000000000 */
[----:B------:R-:W-:-:S04]  /*0740*/  IMAD.HI.U32 R3, R3, R4, RZ ;  /* 0x0000000403037227 */ /* 0x000fc800078e00ff */
[----:B------:R-:W-:Y:S01]  /*0750*/  IMAD R0, R3, R0, R4 ;  /* 0x0000000003007224 */ /* 0x000fe200078e0204 */
[----:B------:R-:W2:Y:S04]  /*0760*/  I2F.RP R6, R8 ;  /* 0x0000000800067306 */ /* 0x000ea80000209400 */
[----:B------:R-:W-:-:S04]  /*0770*/  ISETP.GT.U32.AND P2, PT, R7, R0, PT ;  /* 0x000000000700720c */ /* 0x000fc80003f44070 */
[----:B-1----:R-:W1:Y:S08]  /*0780*/  MUFU.RCP R2, R2 ;  /* 0x0000000200027308 */ /* 0x002e700000001000 */
[----:B--2---:R-:W-:Y:S01]  /*0790*/  MUFU.RCP R6, R6 ;  /* 0x0000000600067308 */ /* 0x004fe20000001000 */
[----:B------:R-:W-:Y:S02]  /*07a0*/  @!P2 IMAD.IADD R0, R0, 0x1, -R7 ;  /* 0x000000010000a824 */ /* 0x000fe400078e0a07 */
[----:B------:R-:W-:Y:S01]  /*07b0*/  @!P2 VIADD R3, R3, 0x1 ;  /* 0x000000010303a836 */ /* 0x000fe20000000000 */
[----:B------:R-:W-:-:S02]  /*07c0*/  ISETP.NE.AND P2, PT, R11, RZ, PT ;  /* 0x000000ff0b00720c */ /* 0x000fc40003f45270 */
[----:B------:R-:W-:Y:S02]  /*07d0*/  ISETP.GE.U32.AND P0, PT, R0, R7, PT ;  /* 0x000000070000720c */ /* 0x000fe40003f06070 */
[----:B------:R-:W-:Y:S01]  /*07e0*/  LOP3.LUT R0, R10, R11, RZ, 0x3c, !PT ;  /* 0x0000000b0a007212 */ /* 0x000fe200078e3cff */
[----:B-1----:R-:W-:-:S03]  /*07f0*/  VIADD R4, R2, 0xffffffe ;  /* 0x0ffffffe02047836 */ /* 0x002fc60000000000 */
[----:B------:R-:W-:Y:S01]  /*0800*/  ISETP.GE.AND P3, PT, R0, RZ, PT ;  /* 0x000000ff0000720c */ /* 0x000fe20003f66270 */
[----:B------:R1:W2:Y:S06]  /*0810*/  F2I.FTZ.U32.TRUNC.NTZ R5, R4 ;  /* 0x0000000400057305 */ /* 0x0002ac000021f000 */
[----:B------:R-:W-:Y:S02]  /*0820*/  @P0 VIADD R3, R3, 0x1 ;  /* 0x0000000103030836 */ /* 0x000fe40000000000 */
[----:B-1----:R-:W-:Y:S02]  /*0830*/  IMAD.MOV.U32 R4, RZ, RZ, RZ ;  /* 0x000000ffff047224 */ /* 0x002fe400078e00ff */
[----:B------:R-:W-:Y:S01]  /*0840*/  IMAD.MOV.U32 R12, RZ, RZ, R3 ;  /* 0x000000ffff0c7224 */ /* 0x000fe200078e0003 */
[----:B------:R-:W-:-:S03]  /*0850*/  LOP3.LUT R3, R70, 0x7f, RZ, 0xc0, !PT ;  /* 0x0000007f46037812 */ /* 0x000fc600078ec0ff */
[----:B------:R-:W-:Y:S01]  /*0860*/  @!P3 IMAD.MOV R12, RZ, RZ, -R12 ;  /* 0x000000ffff0cb224 */ /* 0x000fe200078e0a0c */
[----:B------:R-:W-:Y:S02]  /*0870*/  @!P2 LOP3.LUT R12, RZ, R11, RZ, 0x33, !PT ;  /* 0x0000000bff0ca212 */ /* 0x000fe400078e33ff */
[----:B------:R-:W-:-:S03]  /*0880*/  ISETP.NE.U32.AND P3, PT, R3, RZ, PT ;  /* 0x000000ff0300720c */ /* 0x000fc60003f65070 */
[----:B------:R-:W-:-:S04]  /*0890*/  IMAD.MOV R0, RZ, RZ, -R12 ;  /* 0x000000ffff007224 */ /* 0x000fc800078e0a0c */
[----:B------:R-:W-:Y:S02]  /*08a0*/  IMAD R0, R11, R0, R10 ;  /* 0x000000000b007224 */ /* 0x000fe400078e020a */
[----:B--2---:R-:W-:Y:S02]  /*08b0*/  IMAD.MOV R10, RZ, RZ, -R5 ;  /* 0x000000ffff0a7224 */ /* 0x004fe400078e0a05 */
[----:B------:R-:W-:Y:S02]  /*08c0*/  IMAD.IADD R0, R9, 0x1, R0 ;  /* 0x0000000109007824 */ /* 0x000fe400078e0200 */
[----:B------:R-:W-:Y:S01]  /*08d0*/  IMAD R7, R10, R15, RZ ;  /* 0x0000000f0a077224 */ /* 0x000fe200078e02ff */
[----:B------:R-:W1:Y:S01]  /*08e0*/  LDC R9, c[0x0][0x3a0] ;  /* 0x0000e800ff097b82 */ /* 0x000e620000000800 */
[----:B------:R-:W-:Y:S02]  /*08f0*/  IMAD R2, R0, 0x80, R3 ;  /* 0x0000008000027824 */ /* 0x000fe400078e0203 */
[----:B------:R-:W-:-:S02]  /*0900*/  IMAD.HI.U32 R4, R5, R7, R4 ;  /* 0x0000000705047227 */ /* 0x000fc400078e0004 */
[----:B------:R-:W2:Y:S01]  /*0910*/  LDS R7, [UR16] ;  /* 0x00000010ff077984 */ /* 0x000ea20008000800 */
[----:B------:R-:W-:Y:S01]  /*0920*/  IABS R0, R2 ;  /* 0x0000000200007213 */ /* 0x000fe20000000000 */
[----:B------:R-:W-:Y:S01]  /*0930*/  VIADD R5, R6, 0xffffffe ;  /* 0x0ffffffe06057836 */ /* 0x000fe20000000000 */
[----:B------:R-:W-:Y:S01]  /*0940*/  BAR.SYNC.DEFER_BLOCKING 0x0 ;  /* 0x0000000000007b1d */ /* 0x000fe20000010000 */
[----:B------:R-:W-:Y:S02]  /*0950*/  ISETP.GE.AND P5, PT, R2, RZ, PT ;  /* 0x000000ff0200720c */ /* 0x000fe40003fa6270 */
[----:B------:R-:W-:Y:S01]  /*0960*/  IMAD.MOV.U32 R6, RZ, RZ, R0 ;  /* 0x000000ffff067224 */ /* 0x000fe200078e0000 */
[----:B------:R-:W-:Y:S02]  /*0970*/  SHF.R.U32.HI R0, RZ, 0x5, R70 ;  /* 0x00000005ff007819 */ /* 0x000fe40000011646 */
[----:B------:R-:W3:Y:S01]  /*0980*/  F2I.FTZ.U32.TRUNC.NTZ R5, R5 ;  /* 0x0000000500057305 */ /* 0x000ee2000021f000 */
[----:B------:R-:W-:Y:S01]  /*0990*/  IMAD.HI.U32 R4, R4, R6, RZ ;  /* 0x0000000604047227 */ /* 0x000fe200078e00ff */
[----:B------:R-:W-:-:S03]  /*09a0*/  R2UR UR8, R0 ;  /* 0x00000000000872ca */ /* 0x000fc600000e0000 */
[----:B------:R-:W-:Y:S02]  /*09b0*/  IMAD.MOV R4, RZ, RZ, -R4 ;  /* 0x000000ffff047224 */ /* 0x000fe400078e0a04 */
[----:B------:R-:W-:Y:S02]  /*09c0*/  IMAD.SHL.U32 R0, R12, 0x40, RZ ;  /* 0x000000400c007824 */ /* 0x000fe400078e00ff */
[----:B------:R-:W-:Y:S02]  /*09d0*/  IMAD R6, R15, R4, R6 ;  /* 0x000000040f067224 */ /* 0x000fe400078e0206 */
[----:B------:R-:W-:Y:S01]  /*09e0*/  IMAD.MOV.U32 R4, RZ, RZ, RZ ;  /* 0x000000ffff047224 */ /* 0x000fe200078e00ff */
[C---:B------:R-:W-:Y:S01]  /*09f0*/  LOP3.LUT R13, R0.reuse, R13, RZ, 0xfc, !PT ;  /* 0x0000000d000d7212 */ /* 0x040fe200078efcff */
[----:B-1----:R-:W-:Y:S01]  /*0a00*/  VIADD R14, R9, 0xfffffffe ;  /* 0xfffffffe090e7836 */ /* 0x002fe20000000000 */
[----:B------:R-:W-:Y:S01]  /*0a10*/  ISETP.GT.U32.AND P0, PT, R15, R6, PT ;  /* 0x000000060f00720c */ /* 0x000fe20003f04070 */
[--C-:B---3--:R-:W-:Y:S01]  /*0a20*/  IMAD.MOV R11, RZ, RZ, -R5.reuse ;  /* 0x000000ffff0b7224 */ /* 0x108fe200078e0a05 */
[----:B------:R-:W-:Y:S01]  /*0a30*/  IABS R47, R13 ;  /* 0x0000000d002f7213 */ /* 0x000fe20000000000 */
[----:B------:R-:W-:Y:S01]  /*0a40*/  VIADD R12, R0, UR8 ;  /* 0x00000008000c7c36 */ /* 0x000fe20008000000 */
[----:B------:R-:W-:Y:S01]  /*0a50*/  LOP3.LUT R62, R13, 0x4, RZ, 0xfc, !PT ;  /* 0x000000040d3e7812 */ /* 0x000fe200078efcff */
[----:B------:R-:W-:Y:S01]  /*0a60*/  IMAD R11, R11, R8, RZ ;  /* 0x000000080b0b7224 */ /* 0x000fe200078e02ff */
[----:B------:R-:W-:Y:S01]  /*0a70*/  LOP3.LUT R60, R13, 0x8, RZ, 0xfc, !PT ;  /* 0x000000080d3c7812 */ /* 0x000fe200078efcff */
[----:B------:R-:W-:Y:S01]  /*0a80*/  VIADD R48, R12, 0x1c ;  /* 0x0000001c0c307836 */ /* 0x000fe20000000000 */
[----:B------:R-:W-:Y:S01]  /*0a90*/  IABS R51, R62 ;  /* 0x0000003e00337213 */ /* 0x000fe20000000000 */
[----:B------:R-:W-:Y:S01]  /*0aa0*/  IMAD.HI.U32 R11, R5, R11, R4 ;  /* 0x0000000b050b7227 */ /* 0x000fe200078e0004 */
[----:B------:R-:W-:Y:S01]  /*0ab0*/  IABS R45, R60 ;  /* 0x0000003c002d7213 */ /* 0x000fe20000000000 */
[----:B------:R-:W-:Y:S01]  /*0ac0*/  USHF.L.U32 UR4, UR8, 0x15, URZ ;  /* 0x0000001508047899 */ /* 0x000fe200080006ff */
[----:B------:R-:W-:Y:S01]  /*0ad0*/  IABS R49, R48 ;  /* 0x0000003000317213 */ /* 0x000fe20000000000 */
[----:B------:R-:W-:Y:S01]  /*0ae0*/  @!P0 IMAD.IADD R6, R6, 0x1, -R15 ;  /* 0x0000000106068824 */ /* 0x000fe200078e0a0f */
[----:B------:R-:W-:Y:S01]  /*0af0*/  ISETP.GE.U32.AND P4, PT, R14, 0x7fffffdf, PT ;  /* 0x7fffffdf0e00780c */ /* 0x000fe20003f86070 */
[----:B------:R-:W-:Y:S01]  /*0b00*/  IMAD.HI.U32 R4, R11, R47, RZ ;  /* 0x0000002f0b047227 */ /* 0x000fe200078e00ff */
[----:B--2---:R-:W-:Y:S01]  /*0b10*/  R2UR UR17, R7 ;  /* 0x00000000071172ca */ /* 0x004fe200000e0000 */
[----:B------:R-:W-:Y:S01]  /*0b20*/  ULOP3.LUT UR4, UR4, 0x600000, URZ, 0xc0, !UPT ;  /* 0x0060000004047892 */ /* 0x000fe2000f8ec0ff */
[----:B------:R-:W-:Y:S01]  /*0b30*/  ISETP.GT.U32.AND P0, PT, R15, R6, PT ;  /* 0x000000060f00720c */ /* 0x000fe20003f04070 */
[----:B------:R-:W-:-:S02]  /*0b40*/  IMAD.MOV R4, RZ, RZ, -R4 ;  /* 0x000000ffff047224 */ /* 0x000fc400078e0a04 */
[----:B------:R-:W-:-:S04]  /*0b50*/  IMAD.HI.U32 R5, R11, R49, RZ ;  /* 0x000000310b057227 */ /* 0x000fc800078e00ff */
[C---:B------:R-:W-:Y:S02]  /*0b60*/  IMAD R47, R8.reuse, R4, R47 ;  /* 0x00000004082f7224 */ /* 0x040fe400078e022f */
[----:B------:R-:W-:Y:S02]  /*0b70*/  IMAD.MOV R5, RZ, RZ, -R5 ;  /* 0x000000ffff057224 */ /* 0x000fe400078e0a05 */
[----:B------:R-:W-:Y:S02]  /*0b80*/  VIADD R4, R9, 0xffffffff ;  /* 0xffffffff09047836 */ /* 0x000fe40000000000 */
[----:B------:R-:W-:Y:S02]  /*0b90*/  IMAD R49, R8, R5, R49 ;  /* 0x0000000508317224 */ /* 0x000fe400078e0231 */
[----:B------:R-:W-:Y:S01]  /*0ba0*/  @!P0 IMAD.IADD R6, R6, 0x1, -R15 ;  /* 0x0000000106068824 */ /* 0x000fe200078e0a0f */
[----:B------:R-:W-:Y:S01]  /*0bb0*/  ISETP.GE.U32.AND P2, PT, R4, 0x7fffffe0, PT ;  /* 0x7fffffe00400780c */ /* 0x000fe20003f46070 */
[----:B------:R-:W-:Y:S01]  /*0bc0*/  IMAD.HI.U32 R7, R11, R51, RZ ;  /* 0x000000330b077227 */ /* 0x000fe200078e00ff */
[----:B------:R-:W1:Y:S01]  /*0bd0*/  LDC.64 R4, c[0x0][0x3a8] ;  /* 0x0000ea00ff047b82 */ /* 0x000e620000000a00 */
[----:B------:R-:W-:-:S02]  /*0be0*/  ISETP.NE.AND P0, PT, R56, RZ, PT ;  /* 0x000000ff3800720c */ /* 0x000fc40003f05270 */
[----:B------:R-:W-:-:S04]  /*0bf0*/  IMAD.HI.U32 R10, R11, R45, RZ ;  /* 0x0000002d0b0a7227 */ /* 0x000fc800078e00ff */
[----:B------:R-:W-:Y:S02]  /*0c00*/  IMAD.MOV.U32 R15, RZ, RZ, R6 ;  /* 0x000000ffff0f7224 */ /* 0x000fe400078e0006 */
[----:B------:R-:W-:Y:S02]  /*0c10*/  IMAD.MOV R7, RZ, RZ, -R7 ;  /* 0x000000ffff077224 */ /* 0x000fe400078e0a07 */
[----:B------:R-:W-:Y:S02]  /*0c20*/  IMAD.MOV R10, RZ, RZ, -R10 ;  /* 0x000000ffff0a7224 */ /* 0x000fe400078e0a0a */
[----:B------:R-:W-:Y:S01]  /*0c30*/  @!P5 IMAD.MOV R15, RZ, RZ, -R15 ;  /* 0x000000ffff0fd224 */ /* 0x000fe200078e0a0f */
[----:B------:R-:W-:Y:S01]  /*0c40*/  @!P0 LOP3.LUT R15, RZ, R56, RZ, 0x33, !PT ;  /* 0x00000038ff0f8212 */ /* 0x000fe200078e33ff */
[C---:B------:R-:W-:Y:S02]  /*0c50*/  IMAD R51, R8.reuse, R7, R51 ;  /* 0x0000000708337224 */ /* 0x040fe400078e0233 */
[----:B------:R-:W-:-:S02]  /*0c60*/  IMAD R45, R8, R10, R45 ;  /* 0x0000000a082d7224 */ /* 0x000fc400078e022d */
[----:B------:R-:W-:Y:S01]  /*0c70*/  VIADD R7, R9, 0xfffffffd ;  /* 0xfffffffd09077836 */ /* 0x000fe20000000000 */
[----:B----4-:R-:W-:Y:S06]  /*0c80*/  @P1 BRA `(.L_x_5) ;  /* 0x0000000000181947 */ /* 0x010fec0003800000 */
[----:B------:R-:W-:Y:S01]  /*0c90*/  ELECT P0, URZ, PT ;  /* 0x0000000000ff782f */ /* 0x000fe20003800000 */
[----:B------:R-:W-:Y:S01]  /*0ca0*/  IMAD.MOV.U32 R6, RZ, RZ, 0x1 ;  /* 0x00000001ff067424 */ /* 0x000fe200078e00ff */
[----:B------:R-:W-:Y:S01]  /*0cb0*/  UMOV UR6, 0x40 ;  /* 0x0000004000067882 */ /* 0x000fe20000000000 */
[----:B------:R-:W-:Y:S01]  /*0cc0*/  UVIRTCOUNT.DEALLOC.SMPOOL 0x80 ;  /* 0x000000800000784c */ /* 0x000fe20000000000 */
[----:B------:R-:W-:-:S09]  /*0cd0*/  ULEA UR6, UR5, UR6, 0x18 ;  /* 0x0000000605067291 */ /* 0x000fd2000f8ec0ff */
[----:B------:R2:W-:Y:S03]  /*0ce0*/  @P0 STS.U8 [UR6], R6 ;  /* 0x00000006ff000988 */ /* 0x0005e60008000006 */
.L_x_5:
[----:B------:R-:W-:Y:S01]  /*0cf0*/  UIADD3 UR12, UPT, UPT, UR17, UR4, URZ ;  /* 0x00000004110c7290 */ /* 0x000fe2000fffe0ff */
[----:B--2---:R-:W-:Y:S01]  /*0d00*/  VIADD R6, R9, 0xfffffffc ;  /* 0xfffffffc09067836 */ /* 0x004fe20000000000 */
[----:B------:R-:W-:Y:S01]  /*0d10*/  VOTEU.ALL UP0, P3 ;  /* 0x0000000000ff7886 */ /* 0x000fe20001800000 */
[----:B------:R-:W-:Y:S01]  /*0d20*/  UIADD3 UR10, UPT, UPT, UR16, 0x3000, URZ ;  /* 0x00003000100a7890 */ /* 0x000fe2000fffe0ff */
[----:B------:R-:W-:Y:S01]  /*0d30*/  IMAD R15, R15, UR9, RZ ;  /* 0x000000090f0f7c24 */ /* 0x000fe2000f8e02ff */
[----:B------:R-:W-:Y:S01]  /*0d40*/  VOTEU.ALL UP1, P3 ;  /* 0x0000000000ff7886 */ /* 0x000fe20001820000 */
[----:B------:R-:W-:Y:S01]  /*0d50*/  ISETP.GE.U32.AND P5, PT, R6, 0x7fffffdd, PT ;  /* 0x7fffffdd0600780c */ /* 0x000fe20003fa6070 */
[----:B------:R-:W-:Y:S01]  /*0d60*/  VIADD R10, R9, 0xfffffffb ;  /* 0xfffffffb090a7836 */ /* 0x000fe20000000000 */
[----:B------:R-:W-:-:S04]  /*0d70*/  @!UP0 UIADD3 UR4, UPT, UPT, -UR7, 0x100000, URZ ;  /* 0x0010000007048890 */ /* 0x000fc8000fffe1ff */
[----:B------:R-:W-:Y:S02]  /*0d80*/  @!UP0 USHF.L.U32 UR5, UR4, 0xb, URZ ;  /* 0x0000000b04058899 */ /* 0x000fe400080006ff */
[----:B------:R-:W-:Y:S01]  /*0d90*/  @!UP0 USHF.L.U32 UR4, UR4, 0x1, URZ ;  /* 0x0000000104048899 */ /* 0x000fe200080006ff */
[----:B------:R-:W-:Y:S01]  /*0da0*/  STTM.x64 tmem[UR12], RZ ;  /* 0x000000ff000079ed */ /* 0x000fe2000834000c */
[----:B------:R-:W2:Y:S01]  /*0db0*/  FENCE.VIEW.ASYNC.T ;  /* 0x00000000000073c6 */ /* 0x000ea20000000200 */
[----:B------:R-:W-:Y:S01]  /*0dc0*/  UMOV UR13, UR10 ;  /* 0x0000000a000d7c82 */ /* 0x000fe20008000000 */
[----:B--2---:R-:W-:Y:S01]  /*0dd0*/  BAR.SYNC.DEFER_BLOCKING 0x0 ;  /* 0x0000000000007b1d */ /* 0x004fe20000010000 */
[----:B------:R-:W-:Y:S02]  /*0de0*/  SHF.R.S32.HI R14, RZ, 0x1f, R15 ;  /* 0x0000001fff0e7819 */ /* 0x000fe4000001140f */
[----:B------:R-:W-:Y:S02]  /*0df0*/  IADD3 R6, P6, PT, R15, UR20, RZ ;  /* 0x000000140f067c10 */ /* 0x000fe4000ffde0ff */
[----:B------:R-:W-:-:S02]  /*0e00*/  ISETP.GE.U32.AND P0, PT, R7, 0x7fffffde, PT ;  /* 0x7fffffde0700780c */ /* 0x000fc40003f06070 */
[----:B------:R-:W-:Y:S02]  /*0e10*/  PRMT R18, RZ, 0x7610, R18 ;  /* 0x00007610ff127816 */ /* 0x000fe40000000012 */
[----:B------:R-:W-:Y:S01]  /*0e20*/  IADD3.X R7, PT, PT, R14, UR21, RZ, P6, !PT ;  /* 0x000000150e077c10 */ /* 0x000fe2000b7fe4ff */
[----:B------:R-:W2:Y:S02]  /*0e30*/  FENCE.VIEW.ASYNC.S ;  /* 0x00000000000073c6 */ /* 0x000ea40000000000 */
[----:B--2---:R2:W3:Y:S02]  /*0e40*/  @!UP1 SYNCS.EXCH.64 URZ, [UR13], UR4 ;  /* 0x000000040dff95b2 */ /* 0x0044e40008000100 */
[----:B---3--:R-:W-:Y:S01]  /*0e50*/  BAR.SYNC.DEFER_BLOCKING 0x0 ;  /* 0x0000000000007b1d */ /* 0x008fe20000010000 */
[----:B-1----:R-:W-:Y:S01]  /*0e60*/  SHF.R.S32.HI R67, RZ, 0x1f, R4 ;  /* 0x0000001fff437819 */ /* 0x002fe20000011404 */
[----:B------:R-:W-:Y:S01]  /*0e70*/  IMAD.SHL.U32 R69, R4, 0x2, RZ ;  /* 0x0000000204457824 */ /* 0x000fe200078e00ff */
[----:B------:R-:W-:-:S02]  /*0e80*/  IADD3 R20, P6, PT, R6, R4, RZ ;  /* 0x0000000406147210 */ /* 0x000fc40007fde0ff */
[----:B------:R-:W-:Y:S01]  /*0e90*/  PRMT R16, RZ, 0x7610, R16 ;  /* 0x00007610ff107816 */ /* 0x000fe20000000010 */
[C---:B------:R-:W-:Y:S01]  /*0ea0*/  IMAD R73, R4.reuse, 0x3, RZ ;  /* 0x0000000304497824 */ /* 0x040fe200078e02ff */
[----:B------:R-:W-:Y:S01]  /*0eb0*/  SHF.R.S32.HI R71, RZ, 0x1f, R69 ;  /* 0x0000001fff477819 */ /* 0x000fe20000011445 */
[----:B------:R-:W-:Y:S01]  /*0ec0*/  IMAD.X R21, R67, 0x1, R7, P6 ;  /* 0x0000000143157824 */ /* 0x000fe200030e0607 */
[-C--:B------:R-:W-:Y:S02]  /*0ed0*/  IADD3 R22, P6, PT, R69, R6.reuse, RZ ;  /* 0x0000000645167210 */ /* 0x080fe40007fde0ff */
[----:B------:R-:W-:Y:S01]  /*0ee0*/  PRMT R17, RZ, 0x7610, R17 ;  /* 0x00007610ff117816 */ /* 0x000fe20000000011 */
[----:B------:R-:W-:Y:S01]  /*0ef0*/  IMAD.SHL.U32 R77, R4, 0x4, RZ ;  /* 0x00000004044d7824 */ /* 0x000fe200078e00ff */
[----:B------:R-:W-:Y:S01]  /*0f00*/  SHF.R.S32.HI R75, RZ, 0x1f, R73 ;  /* 0x0000001fff4b7819 */ /* 0x000fe20000011449 */
[----:B------:R-:W-:Y:S01]  /*0f10*/  IMAD.X R23, R71, 0x1, R7, P6 ;  /* 0x0000000147177824 */ /* 0x000fe200030e0607 */
[----:B------:R-:W-:-:S02]  /*0f20*/  IADD3 R24, P6, PT, R73, R6, RZ ;  /* 0x0000000649187210 */ /* 0x000fc40007fde0ff */
[----:B------:R-:W-:Y:S01]  /*0f30*/  PRMT R19, RZ, 0x7610, R19 ;  /* 0x00007610ff137816 */ /* 0x000fe20000000013 */
[C---:B------:R-:W-:Y:S02]  /*0f40*/  VIADD R28, R9.reuse, 0xffffffe5 ;  /* 0xffffffe5091c7836 */ /* 0x040fe40000000000 */
[C---:B------:R-:W-:Y:S02]  /*0f50*/  VIADD R30, R9.reuse, 0xffffffe6 ;  /* 0xffffffe6091e7836 */ /* 0x040fe40000000000 */
[C---:B------:R-:W-:Y:S02]  /*0f60*/  VIADD R31, R9.reuse, 0xffffffe2 ;  /* 0xffffffe2091f7836 */ /* 0x040fe40000000000 */
[C---:B------:R-:W-:Y:S01]  /*0f70*/  VIADD R66, R9.reuse, 0xffffffe0 ;  /* 0xffffffe009427836 */ /* 0x040fe20000000000 */
[----:B------:R-:W3:Y:S01]  /*0f80*/  @!P2 LDG.E.U8 R18, desc[UR18][R6.64] ;  /* 0x000000120612a981 */ /* 0x000ee2000c1e1100 */
[----:B------:R-:W-:Y:S01]  /*0f90*/  ISETP.GE.U32.AND P2, PT, R10, 0x7fffffdc, PT ;  /* 0x7fffffdc0a00780c */ /* 0x000fe20003f46070 */
[----:B------:R-:W-:-:S02]  /*0fa0*/  VIADD R10, R9, 0xfffffffa ;  /* 0xfffffffa090a7836 */ /* 0x000fc40000000000 */
[C---:B------:R-:W-:Y:S01]  /*0fb0*/  VIADD R32, R9.reuse, 0xffffffe3 ;  /* 0xffffffe309207836 */ /* 0x040fe20000000000 */
[----:B------:R1:W4:Y:S01]  /*0fc0*/  @!P4 LDG.E.U8 R16, desc[UR18][R20.64] ;  /* 0x000000121410c981 */ /* 0x000322000c1e1100 */
[C---:B------:R-:W-:Y:S01]  /*0fd0*/  VIADD R34, R9.reuse, 0xffffffe7 ;  /* 0xffffffe709227836 */ /* 0x040fe20000000000 */
[----:B------:R-:W-:Y:S01]  /*0fe0*/  ISETP.GE.U32.AND P4, PT, R10, 0x7fffffdb, PT ;  /* 0x7fffffdb0a00780c */ /* 0x000fe20003f86070 */
[----:B------:R-:W-:Y:S01]  /*0ff0*/  VIADD R10, R9, 0xfffffff9 ;  /* 0xfffffff9090a7836 */ /* 0x000fe20000000000 */
[----:B------:R5:W3:Y:S01]  /*1000*/  @!P0 LDG.E.U8 R17, desc[UR18][R22.64] ;  /* 0x0000001216118981 */ /* 0x000ae2000c1e1100 */
[----:B------:R-:W-:Y:S01]  /*1010*/  IMAD.X R25, R75, 0x1, R7, P6 ;  /* 0x000000014b197824 */ /* 0x000fe200030e0607 */
[----:B------:R-:W-:Y:S01]  /*1020*/  SHF.R.S32.HI R79, RZ, 0x1f, R77 ;  /* 0x0000001fff4f7819 */ /* 0x000fe2000001144d */
[----:B------:R-:W-:Y:S01]  /*1030*/  IMAD R81, R4, 0x5, RZ ;  /* 0x0000000504517824 */ /* 0x000fe200078e02ff */
[----:B------:R-:W-:Y:S01]  /*1040*/  ISETP.GE.U32.AND P0, PT, R10, 0x7fffffda, PT ;  /* 0x7fffffda0a00780c */ /* 0x000fe20003f06070 */
[----:B------:R-:W-:Y:S01]  /*1050*/  VIADD R10, R9, 0xfffffff8 ;  /* 0xfffffff8090a7836 */ /* 0x000fe20000000000 */
[----:B------:R-:W-:Y:S01]  /*1060*/  IADD3 R26, P6, PT, R77, R6, RZ ;  /* 0x000000064d1a7210 */ /* 0x000fe20007fde0ff */
[----:B------:R0:W3:Y:S01]  /*1070*/  @!P5 LDG.E.U8 R19, desc[UR18][R24.64] ;  /* 0x000000121813d981 */ /* 0x0000e2000c1e1100 */
[----:B-1----:R-:W-:Y:S01]  /*1080*/  VIADD R21, R9, 0xffffffec ;  /* 0xffffffec09157836 */ /* 0x002fe20000000000 */
[----:B------:R-:W-:Y:S01]  /*1090*/  PRMT R20, RZ, 0x7610, R20 ;  /* 0x00007610ff147816 */ /* 0x000fe20000000014 */
[----:B------:R-:W-:Y:S01]  /*10a0*/  IMAD R85, R4, 0x6, RZ ;  /* 0x0000000604557824 */ /* 0x000fe200078e02ff */
[----:B------:R-:W-:Y:S01]  /*10b0*/  ISETP.GE.U32.AND P5, PT, R10, 0x7fffffd9, PT ;  /* 0x7fffffd90a00780c */ /* 0x000fe20003fa6070 */
[----:B------:R-:W-:Y:S01]  /*10c0*/  IMAD.X R27, R79, 0x1, R7, P6 ;  /* 0x000000014f1b7824 */ /* 0x000fe200030e0607 */
[----:B------:R-:W-:Y:S01]  /*10d0*/  ISETP.GE.U32.AND P6, PT, R21, 0x7fffffcd, PT ;  /* 0x7fffffcd1500780c */ /* 0x000fe20003fc6070 */
[----:B------:R-:W-:-:S02]  /*10e0*/  VIADD R10, R9, 0xffffffed ;  /* 0xffffffed090a7836 */ /* 0x000fc40000000000 */
[----:B------:R-:W-:Y:S01]  /*10f0*/  IMAD R89, R4, 0x7, RZ ;  /* 0x0000000704597824 */ /* 0x000fe200078e02ff */
[----:B------:R1:W3:Y:S01]  /*1100*/  @!P2 LDG.E.U8 R20, desc[UR18][R26.64] ;  /* 0x000000121a14a981 */ /* 0x0002e2000c1e1100 */
[C---:B------:R-:W-:Y:S01]  /*1110*/  VIADD R21, R9.reuse, 0xffffffee ;  /* 0xffffffee09157836 */ /* 0x040fe20000000000 */
[----:B------:R-:W-:Y:S01]  /*1120*/  ISETP.GE.U32.AND P2, PT, R10, 0x7fffffce, PT ;  /* 0x7fffffce0a00780c */ /* 0x000fe20003f46070 */
[C---:B------:R-:W-:Y:S01]  /*1130*/  VIADD R10, R9.reuse, 0xffffffef ;  /* 0xffffffef090a7836 */ /* 0x040fe20000000000 */
[----:B-----5:R-:W-:Y:S01]  /*1140*/  SEL R23, RZ, 0x1, P6 ;  /* 0x00000001ff177807 */ /* 0x020fe20003000000 */
[----:B0-----:R-:W-:Y:S01]  /*1150*/  VIADD R25, R9, 0xffffffea ;  /* 0xffffffea09197836 */ /* 0x001fe20000000000 */
[----:B------:R-:W-:Y:S01]  /*1160*/  ISETP.GE.U32.AND P6, PT, R21, 0x7fffffcf, PT ;  /* 0x7fffffcf1500780c */ /* 0x000fe20003fc6070 */
[C---:B------:R-:W-:Y:S01]  /*1170*/  VIADD R21, R9.reuse, 0xffffffe8 ;  /* 0xffffffe809157836 */ /* 0x040fe20000000000 */
[----:B------:R-:W-:Y:S01]  /*1180*/  SEL R24, RZ, 0x1fffe, P2 ;  /* 0x0001fffeff187807 */ /* 0x000fe20001000000 */
[----:B------:R-:W-:Y:S01]  /*1190*/  IMAD.SHL.U32 R93, R4, 0x8, RZ ;  /* 0x00000008045d7824 */ /* 0x000fe200078e00ff */
[----:B------:R-:W-:Y:S01]  /*11a0*/  ISETP.GE.U32.AND P2, PT, R10, 0x7fffffd0, PT ;  /* 0x7fffffd00a00780c */ /* 0x000fe20003f46070 */
[----:B------:R-:W-:Y:S01]  /*11b0*/  VIADD R10, R9, 0xffffffe9 ;  /* 0xffffffe9090a7836 */ /* 0x000fe20000000000 */
[----:B------:R-:W-:Y:S01]  /*11c0*/  SEL R22, RZ, 0x4, P6 ;  /* 0x00000004ff167807 */ /* 0x000fe20003000000 */
[----:B------:R-:W-:Y:S01]  /*11d0*/  IMAD.IADD R23, R23, 0x1, R24 ;  /* 0x0000000117177824 */ /* 0x000fe200078e0218 */
[----:B------:R-:W-:Y:S01]  /*11e0*/  ISETP.GE.U32.AND P6, PT, R21, 0x7fffffc9, PT ;  /* 0x7fffffc91500780c */ /* 0x000fe20003fc6070 */
[C---:B------:R-:W-:Y:S01]  /*11f0*/  IMAD.SHL.U32 R97, R4.reuse, 0x10, RZ ;  /* 0x0000001004617824 */ /* 0x040fe200078e00ff */
[----:B------:R-:W-:Y:S01]  /*1200*/  SEL R21, RZ, 0x7fff8, P2 ;  /* 0x0007fff8ff157807 */ /* 0x000fe20001000000 */
[----:B------:R-:W-:Y:S01]  /*1210*/  IMAD R99, R4, 0x9, RZ ;  /* 0x0000000904637824 */ /* 0x000fe200078e02ff */
[----:B------:R-:W-:Y:S01]  /*1220*/  ISETP.GE.U32.AND P2, PT, R10, 0x7fffffca, PT ;  /* 0x7fffffca0a00780c */ /* 0x000fe20003f46070 */
[----:B------:R-:W-:Y:S01]  /*1230*/  VIADD R10, R9, 0xffffffeb ;  /* 0xffffffeb090a7836 */ /* 0x000fe20000000000 */
[----:B-1----:R-:W-:Y:S01]  /*1240*/  SEL R26, RZ, 0x1, P6 ;  /* 0x00000001ff1a7807 */ /* 0x002fe20003000000 */
[C---:B------:R-:W-:Y:S01]  /*1250*/  IMAD R105, R4.reuse, 0x18, RZ ;  /* 0x0000001804697824 */ /* 0x040fe200078e02ff */
[----:B------:R-:W-:Y:S01]  /*1260*/  ISETP.GE.U32.AND P6, PT, R25, 0x7fffffcb, PT ;  /* 0x7fffffcb1900780c */ /* 0x000fe20003fc6070 */
[----:B------:R-:W-:Y:S01]  /*1270*/  VIADD R25, R9, 0xffffffe4 ;  /* 0xffffffe409197836 */ /* 0x000fe20000000000 */
[----:B------:R-:W-:Y:S01]  /*1280*/  SEL R27, RZ, 0x1fffe, P2 ;  /* 0x0001fffeff1b7807 */ /* 0x000fe20001000000 */
[----:B------:R-:W-:Y:S01]  /*1290*/  IMAD R109, R4, 0xa, RZ ;  /* 0x0000000a046d7824 */ /* 0x000fe200078e02ff */
[----:B------:R-:W-:Y:S01]  /*12a0*/  ISETP.GE.U32.AND P2, PT, R10, 0x7fffffcc, PT ;  /* 0x7fffffcc0a00780c */ /* 0x000fe20003f46070 */
[----:B------:R-:W-:Y:S01]  /*12b0*/  IMAD R113, R4, 0xb, RZ ;  /* 0x0000000b04717824 */ /* 0x000fe200078e02ff */
[----:B------:R-:W-:Y:S01]  /*12c0*/  SEL R10, RZ, 0x4, P6 ;  /* 0x00000004ff0a7807 */ /* 0x000fe20003000000 */
[----:B------:R-:W-:Y:S01]  /*12d0*/  IMAD.IADD R26, R26, 0x1, R27 ;  /* 0x000000011a1a7824 */ /* 0x000fe200078e021b */
[----:B------:R-:W-:Y:S01]  /*12e0*/  ISETP.GE.U32.AND P6, PT, R25, 0x7fffffc5, PT ;  /* 0x7fffffc51900780c */ /* 0x000fe20003fc6070 */
[C---:B------:R-:W-:Y:S01]  /*12f0*/  IMAD R117, R4.reuse, 0xc, RZ ;  /* 0x0000000c04757824 */ /* 0x040fe200078e02ff */
[----:B------:R-:W-:Y:S01]  /*1300*/  SEL R25, RZ, 0x7fff8, P2 ;  /* 0x0007fff8ff197807 */ /* 0x000fe20001000000 */
[----:B------:R-:W-:Y:S01]  /*1310*/  IMAD R121, R4, 0xd, RZ ;  /* 0x0000000d04797824 */ /* 0x000fe200078e02ff */
[----:B------:R-:W-:Y:S01]  /*1320*/  ISETP.GE.U32.AND P2, PT, R28, 0x7fffffc6, PT ;  /* 0x7fffffc61c00780c */ /* 0x000fe20003f46070 */
[----:B------:R-:W-:Y:S01]  /*1330*/  VIADD R28, R9, 0xffffffe1 ;  /* 0xffffffe1091c7836 */ /* 0x000fe20000000000 */
[----:B------:R-:W-:Y:S01]  /*1340*/  SEL R29, RZ, 0x1, P6 ;  /* 0x00000001ff1d7807 */ /* 0x000fe20003000000 */
[----:B------:R-:W-:Y:S01]  /*1350*/  IMAD R123, R4, 0xe, RZ ;  /* 0x0000000e047b7824 */ /* 0x000fe200078e02ff */
[----:B------:R-:W-:Y:S01]  /*1360*/  ISETP.GE.U32.AND P6, PT, R30, 0x7fffffc7, PT ;  /* 0x7fffffc71e00780c */ /* 0x000fe20003fc6070 */
[C---:B------:R-:W-:Y:S01]  /*1370*/  IMAD R129, R4.reuse, 0xf, RZ ;  /* 0x0000000f04817824 */ /* 0x040fe200078e02ff */
[----:B------:R-:W-:Y:S01]  /*1380*/  SEL R30, RZ, 0x1fffe, P2 ;  /* 0x0001fffeff1e7807 */ /* 0x000fe20001000000 */
[----:B------:R-:W-:Y:S01]  /*1390*/  IMAD R133, R4, 0x11, RZ ;  /* 0x0000001104857824 */ /* 0x000fe200078e02ff */
[----:B------:R-:W-:Y:S01]  /*13a0*/  ISETP.GE.U32.AND P2, PT, R28, 0x7fffffc2, PT ;  /* 0x7fffffc21c00780c */ /* 0x000fe20003f46070 */
[C---:B------:R-:W-:Y:S01]  /*13b0*/  IMAD R135, R4.reuse, 0x12, RZ ;  /* 0x0000001204877824 */ /* 0x040fe200078e02ff */
[----:B------:R-:W-:Y:S01]  /*13c0*/  SEL R28, RZ, 0x4, P6 ;  /* 0x00000004ff1c7807 */ /* 0x000fe20003000000 */
[----:B------:R-:W-:Y:S01]  /*13d0*/  IMAD.IADD R29, R29, 0x1, R30 ;  /* 0x000000011d1d7824 */ /* 0x000fe200078e021e */
[----:B------:R-:W-:Y:S01]  /*13e0*/  ISETP.GE.U32.AND P6, PT, R31, 0x7fffffc3, PT ;  /* 0x7fffffc31f00780c */ /* 0x000fe20003fc6070 */
[C---:B------:R-:W-:Y:S01]  /*13f0*/  IMAD R141, R4.reuse, 0x13, RZ ;  /* 0x00000013048d7824 */ /* 0x040fe200078e02ff */
        /* <DEDUP_REMOVED lines=9> */
[C---:B------:R-:W-:Y:S01]  /*1490*/  IMAD R159, R4.reuse, 0x1a, RZ ;  /* 0x0000001a049f7824 */ /* 0x040fe200078e02ff */
[----:B------:R-:W-:Y:S01]  /*14a0*/  SEL R24, RZ, 0x7fff8, P6 ;  /* 0x0007fff8ff187807 */ /* 0x000fe20003000000 */
[----:B------:R-:W-:Y:S01]  /*14b0*/  IMAD R165, R4, 0x1b, RZ ;  /* 0x0000001b04a57824 */ /* 0x000fe200078e02ff */
[----:B------:R-:W-:Y:S01]  /*14c0*/  LOP3.LUT R23, R23, 0x3, RZ, 0xc0, !PT ;  /* 0x0000000317177812 */ /* 0x000fe200078ec0ff */
[----:B------:R-:W-:Y:S01]  /*14d0*/  IMAD.IADD R32, R32, 0x1, R33 ;  /* 0x0000000120207824 */ /* 0x000fe200078e0221 */
[----:B------:R-:W-:Y:S01]  /*14e0*/  ISETP.GE.U32.AND P6, PT, R34, 0x7fffffc8, PT ;  /* 0x7fffffc82200780c */ /* 0x000fe20003fc6070 */
[----:B------:R-:W-:Y:S01]  /*14f0*/  IMAD R169, R4, 0x1c, RZ ;  /* 0x0000001c04a97824 */ /* 0x000fe200078e02ff */
[----:B------:R-:W-:Y:S01]  /*1500*/  LOP3.LUT R26, R26, 0x3, RZ, 0xc0, !PT ;  /* 0x000000031a1a7812 */ /* 0x000fe200078ec0ff */
[----:B--2---:R-:W0:Y:S01]  /*1510*/  LDCU UR4, c[0x0][0x3b0] ;  /* 0x00007600ff0477ac */ /* 0x004e220008000800 */
[----:B------:R-:W-:-:S02]  /*1520*/  LOP3.LUT R32, R32, 0x3, RZ, 0xc0, !PT ;  /* 0x0000000320207812 */ /* 0x000fc400078ec0ff */
[----:B------:R-:W-:Y:S02]  /*1530*/  IADD3 R22, PT, PT, R23, R21, R22 ;  /* 0x0000001517167210 */ /* 0x000fe40007ffe016 */
[----:B------:R-:W-:Y:S02]  /*1540*/  IADD3 R10, PT, PT, R26, R25, R10 ;  /* 0x000000191a0a7210 */ /* 0x000fe40007ffe00a */
[----:B------:R-:W-:Y:S02]  /*1550*/  IADD3 R31, PT, PT, R32, R24, R31 ;  /* 0x00000018201f7210 */ /* 0x000fe40007ffe01f */
[----:B------:R-:W-:Y:S01]  /*1560*/  SEL R21, RZ, 0x7fff8, P6 ;  /* 0x0007fff8ff157807 */ /* 0x000fe20003000000 */
[----:B------:R-:W-:Y:S01]  /*1570*/  IMAD.SHL.U32 R10, R10, 0x100, RZ ;  /* 0x000001000a0a7824 */ /* 0x000fe200078e00ff */
[----:B------:R-:W-:Y:S02]  /*1580*/  LOP3.LUT R29, R29, 0x3, RZ, 0xc0, !PT ;  /* 0x000000031d1d7812 */ /* 0x000fe400078ec0ff */
[----:B------:R-:W-:-:S02]  /*1590*/  LOP3.LUT R31, R31, 0xf, RZ, 0xc0, !PT ;  /* 0x0000000f1f1f7812 */ /* 0x000fc400078ec0ff */
[----:B------:R-:W-:Y:S02]  /*15a0*/  IADD3 R28, PT, PT, R29, R21, R28 ;  /* 0x000000151d1c7210 */ /* 0x000fe40007ffe01c */
[----:B------:R-:W-:Y:S02]  /*15b0*/  SHF.R.S32.HI R83, RZ, 0x1f, R81 ;  /* 0x0000001fff537819 */ /* 0x000fe40000011451 */
[-C--:B------:R-:W-:Y:S01]  /*15c0*/  IADD3 R24, P6, PT, R81, R6.reuse, RZ ;  /* 0x0000000651187210 */ /* 0x080fe20007fde0ff */
[----:B------:R-:W-:Y:S01]  /*15d0*/  IMAD R28, R28, 0x10, R31 ;  /* 0x000000101c1c7824 */ /* 0x000fe200078e021f */
[----:B------:R-:W-:Y:S02]  /*15e0*/  LOP3.LUT R23, R10, 0xf00, RZ, 0xe2, !PT ;  /* 0x00000f000a177812 */ /* 0x000fe400078ee2ff */
[----:B------:R-:W-:Y:S01]  /*15f0*/  PRMT R21, RZ, 0x7610, R21 ;  /* 0x00007610ff157816 */ /* 0x000fe20000000015 */
[----:B------:R-:W-:Y:S01]  /*1600*/  IMAD.X R25, R83, 0x1, R7, P6 ;  /* 0x0000000153197824 */ /* 0x000fe200030e0607 */
[----:B------:R-:W-:Y:S01]  /*1610*/  SHF.R.S32.HI R87, RZ, 0x1f, R85 ;  /* 0x0000001fff577819 */ /* 0x000fe20000011455 */
[----:B------:R-:W-:Y:S01]  /*1620*/  VIADD R10, R9, 0xfffffff7 ;  /* 0xfffffff7090a7836 */ /* 0x000fe20000000000 */
[----:B------:R-:W-:Y:S01]  /*1630*/  IADD3 R26, P6, PT, R85, R6, RZ ;  /* 0x00000006551a7210 */ /* 0x000fe20007fde0ff */
[----:B------:R-:W-:Y:S01]  /*1640*/  IMAD R23, R22, 0x1000, R23 ;  /* 0x0000100016177824 */ /* 0x000fe200078e0217 */
[----:B------:R-:W-:Y:S01]  /*1650*/  LOP3.LUT R28, R28, 0xff, RZ, 0xc0, !PT ;  /* 0x000000ff1c1c7812 */ /* 0x000fe200078ec0ff */
[----:B------:R1:W2:Y:S01]  /*1660*/  @!P4 LDG.E.U8 R21, desc[UR18][R24.64] ;  /* 0x000000121815c981 */ /* 0x0002a2000c1e1100 */
[----:B------:R-:W-:Y:S01]  /*1670*/  ISETP.GE.U32.AND P4, PT, R10, 0x7fffffd8, PT ;  /* 0x7fffffd80a00780c */ /* 0x000fe20003f86070 */
[----:B------:R-:W-:Y:S01]  /*1680*/  IMAD.X R27, R87, 0x1, R7, P6 ;  /* 0x00000001571b7824 */ /* 0x000fe200030e0607 */
[----:B------:R-:W-:Y:S01]  /*1690*/  PRMT R22, RZ, 0x7610, R22 ;  /* 0x00007610ff167816 */ /* 0x000fe20000000016 */
[----:B------:R-:W-:Y:S01]  /*16a0*/  IMAD.IADD R10, R23, 0x1, R28 ;  /* 0x00000001170a7824 */ /* 0x000fe200078e021c */
[----:B------:R-:W-:-:S02]  /*16b0*/  SHF.R.S32.HI R91, RZ, 0x1f, R89 ;  /* 0x0000001fff5b7819 */ /* 0x000fc40000011459 */
[----:B------:R-:W-:Y:S01]  /*16c0*/  IADD3 R28, P6, PT, R89, R6, RZ ;  /* 0x00000006591c7210 */ /* 0x000fe20007fde0ff */
[----:B-1----:R-:W-:Y:S01]  /*16d0*/  VIADD R24, R9, 0xfffffff6 ;  /* 0xfffffff609187836 */ /* 0x002fe20000000000 */
[----:B------:R-:W-:-:S03]  /*16e0*/  LOP3.LUT R10, R10, 0xffff, RZ, 0xc0, !PT ;  /* 0x0000ffff0a0a7812 */ /* 0x000fc600078ec0ff */
[----:B------:R-:W-:Y:S01]  /*16f0*/  IMAD.X R29, R91, 0x1, R7, P6 ;  /* 0x000000015b1d7824 */ /* 0x000fe200030e0607 */
[----:B------:R-:W-:Y:S01]  /*1700*/  PRMT R23, RZ, 0x7610, R23 ;  /* 0x00007610ff177816 */ /* 0x000fe20000000017 */
[----:B------:R1:W5:Y:S01]  /*1710*/  @!P0 LDG.E.U8 R22, desc[UR18][R26.64] ;  /* 0x000000121a168981 */ /* 0x000362000c1e1100 */
[----:B------:R-:W-:Y:S02]  /*1720*/  SHF.R.S32.HI R95, RZ, 0x1f, R93 ;  /* 0x0000001fff5f7819 */ /* 0x000fe4000001145d */
[----:B------:R-:W-:Y:S02]  /*1730*/  IADD3 R30, P6, PT, R93, R6, RZ ;  /* 0x000000065d1e7210 */ /* 0x000fe40007fde0ff */
[----:B------:R-:W-:Y:S01]  /*1740*/  ISETP.GE.U32.AND P0, PT, R24, 0x7fffffd7, PT ;  /* 0x7fffffd71800780c */ /* 0x000fe20003f06070 */
[----:B------:R0:W2:Y:S01]  /*1750*/  @!P5 LDG.E.U8 R23, desc[UR18][R28.64] ;  /* 0x000000121c17d981 */ /* 0x0000a2000c1e1100 */
[----:B------:R-:W-:Y:S01]  /*1760*/  SHF.R.U32.HI R24, RZ, 0xf, R10 ;  /* 0x0000000fff187819 */ /* 0x000fe2000001160a */
[----:B------:R-:W-:Y:S01]  /*1770*/  IMAD.X R31, R95, 0x1, R7, P6 ;  /* 0x000000015f1f7824 */ /* 0x000fe200030e0607 */
[----:B------:R-:W-:-:S02]  /*1780*/  SHF.R.S32.HI R101, RZ, 0x1f, R97 ;  /* 0x0000001fff657819 */ /* 0x000fc40000011461 */
[----:B------:R-:W-:Y:S02]  /*1790*/  LOP3.LUT P5, RZ, R24, 0x1, RZ, 0xc0, !PT ;  /* 0x0000000118ff7812 */ /* 0x000fe400078ac0ff */
[-C--:B------:R-:W-:Y:S02]  /*17a0*/  IADD3 R34, P6, PT, R97, R6.reuse, RZ ;  /* 0x0000000661227210 */ /* 0x080fe40007fde0ff */
[----:B------:R-:W-:Y:S01]  /*17b0*/  PRMT R24, RZ, 0x7610, R24 ;  /* 0x00007610ff187816 */ /* 0x000fe20000000018 */
[----:B------:R-:W-:Y:S01]  /*17c0*/  VIADD R25, R9, 0xfffffff5 ;  /* 0xfffffff509197836 */ /* 0x000fe20000000000 */
[----:B------:R-:W-:Y:S01]  /*17d0*/  SHF.R.S32.HI R103, RZ, 0x1f, R99 ;  /* 0x0000001fff677819 */ /* 0x000fe20000011463 */
[--C-:B------:R-:W-:Y:S01]  /*17e0*/  IMAD.X R35, R101, 0x1, R7.reuse, P6 ;  /* 0x0000000165237824 */ /* 0x100fe200030e0607 */
[----:B------:R-:W-:Y:S02]  /*17f0*/  IADD3 R32, P6, PT, R99, R6, RZ ;  /* 0x0000000663207210 */ /* 0x000fe40007fde0ff */
[----:B-1----:R-:W-:Y:S01]  /*1800*/  PRMT R26, RZ, 0x7610, R26 ;  /* 0x00007610ff1a7816 */ /* 0x002fe2000000001a */
[----:B------:R1:W2:Y:S01]  /*1810*/  @!P4 LDG.E.U8 R24, desc[UR18][R30.64] ;  /* 0x000000121e18c981 */ /* 0x0002a2000c1e1100 */
[----:B------:R-:W-:Y:S01]  /*1820*/  ISETP.GE.U32.AND P4, PT, R25, 0x7fffffd6, PT ;  /* 0x7fffffd61900780c */ /* 0x000fe20003f86070 */
[----:B------:R-:W-:Y:S01]  /*1830*/  IMAD.X R33, R103, 0x1, R7, P6 ;  /* 0x0000000167217824 */ /* 0x000fe200030e0607 */
[----:B------:R-:W-:-:S02]  /*1840*/  PRMT R25, RZ, 0x7610, R25 ;  /* 0x00007610ff197816 */ /* 0x000fc40000000019 */
[----:B------:R-:W-:Y:S01]  /*1850*/  SHF.R.U32.HI R27, RZ, 0x7, R10 ;  /* 0x00000007ff1b7819 */ /* 0x000fe2000001160a */
[----:B------:R-:W2:Y:S03]  /*1860*/  @P5 LDG.E.U8 R26, desc[UR18][R34.64] ;  /* 0x00000012221a5981 */ /* 0x000ea6000c1e1100 */
[----:B------:R-:W-:Y:S01]  /*1870*/  LOP3.LUT P5, RZ, R27, 0x1, RZ, 0xc0, !PT ;  /* 0x000000011bff7812 */ /* 0x000fe200078ac0ff */
[----:B------:R1:W2:Y:S01]  /*1880*/  @!P0 LDG.E.U8 R25, desc[UR18][R32.64] ;  /* 0x0000001220198981 */ /* 0x0002a2000c1e1100 */
[----:B------:R-:W-:Y:S02]  /*1890*/  SHF.R.S32.HI R107, RZ, 0x1f, R105 ;  /* 0x0000001fff6b7819 */ /* 0x000fe40000011469 */
[----:B------:R-:W-:Y:S01]  /*18a0*/  IADD3 R36, P0, PT, R105, R6, RZ ;  /* 0x0000000669247210 */ /* 0x000fe20007f1e0ff */
[----:B------:R-:W-:Y:S01]  /*18b0*/  VIADD R27, R9, 0xfffffff4 ;  /* 0xfffffff4091b7836 */ /* 0x000fe20000000000 */
[----:B0-----:R-:W-:-:S03]  /*18c0*/  PRMT R28, RZ, 0x7610, R28 ;  /* 0x00007610ff1c7816 */ /* 0x001fc6000000001c */
[----:B------:R-:W-:Y:S01]  /*18d0*/  IMAD.X R37, R107, 0x1, R7, P0 ;  /* 0x000000016b257824 */ /* 0x000fe200000e0607 */
[----:B------:R-:W-:Y:S01]  /*18e0*/  ISETP.GE.U32.AND P6, PT, R27, 0x7fffffd5, PT ;  /* 0x7fffffd51b00780c */ /* 0x000fe20003fc6070 */
[----:B------:R-:W-:Y:S01]  /*18f0*/  VIADD R29, R9, 0xfffffff3 ;  /* 0xfffffff3091d7836 */ /* 0x000fe20000000000 */
[----:B------:R-:W-:Y:S02]  /*1900*/  SHF.R.S32.HI R111, RZ, 0x1f, R109 ;  /* 0x0000001fff6f7819 */ /* 0x000fe4000001146d */
[-C--:B-1----:R-:W-:Y:S01]  /*1910*/  IADD3 R30, P0, PT, R109, R6.reuse, RZ ;  /* 0x000000066d1e7210 */ /* 0x082fe20007f1e0ff */
[----:B------:R0:W2:Y:S01]  /*1920*/  @P5 LDG.E.U8 R28, desc[UR18][R36.64] ;  /* 0x00000012241c5981 */ /* 0x0000a2000c1e1100 */
[----:B------:R-:W-:Y:S02]  /*1930*/  SHF.R.S32.HI R115, RZ, 0x1f, R113 ;  /* 0x0000001fff737819 */ /* 0x000fe40000011471 */
[----:B------:R-:W-:Y:S01]  /*1940*/  IADD3 R32, P5, PT, R113, R6, RZ ;  /* 0x0000000671207210 */ /* 0x000fe20007fbe0ff */
[----:B------:R-:W-:Y:S01]  /*1950*/  IMAD.X R31, R111, 0x1, R7, P0 ;  /* 0x000000016f1f7824 */ /* 0x000fe200000e0607 */
[----:B------:R-:W-:Y:S01]  /*1960*/  ISETP.GE.U32.AND P0, PT, R29, 0x7fffffd4, PT ;  /* 0x7fffffd41d00780c */ /* 0x000fe20003f06070 */
[----:B------:R-:W-:Y:S01]  /*1970*/  VIADD R34, R9, 0xfffffff2 ;  /* 0xfffffff209227836 */ /* 0x000fe20000000000 */
[----:B------:R-:W-:Y:S01]  /*1980*/  PRMT R29, RZ, 0x7610, R29 ;  /* 0x00007610ff1d7816 */ /* 0x000fe2000000001d */
[----:B------:R-:W-:Y:S01]  /*1990*/  IMAD.X R33, R115, 0x1, R7, P5 ;  /* 0x0000000173217824 */ /* 0x000fe200028e0607 */
[----:B------:R-:W-:Y:S01]  /*19a0*/  PRMT R27, RZ, 0x7610, R27 ;  /* 0x00007610ff1b7816 */ /* 0x000fe2000000001b */
[----:B------:R-:W-:Y:S01]  /*19b0*/  VIADD R35, R9, 0xfffffff1 ;  /* 0xfffffff109237836 */ /* 0x000fe20000000000 */
[----:B------:R-:W-:-:S02]  /*19c0*/  ISETP.GE.U32.AND P5, PT, R34, 0x7fffffd3, PT ;  /* 0x7fffffd32200780c */ /* 0x000fc40003fa6070 */
[----:B------:R-:W2:Y:S01]  /*19d0*/  @!P6 LDG.E.U8 R29, desc[UR18][R32.64] ;  /* 0x00000012201de981 */ /* 0x000ea2000c1e1100 */
[----:B------:R-:W-:Y:S02]  /*19e0*/  SHF.R.S32.HI R119, RZ, 0x1f, R117 ;  /* 0x0000001fff777819 */ /* 0x000fe40000011475 */
[-C--:B------:R-:W-:Y:S01]  /*19f0*/  IADD3 R34, P6, PT, R117, R6.reuse, RZ ;  /* 0x0000000675227210 */ /* 0x080fe20007fde0ff */
[----:B------:R1:W2:Y:S01]  /*1a00*/  @!P4 LDG.E.U8 R27, desc[UR18][R30.64] ;  /* 0x000000121e1bc981 */ /* 0x0002a2000c1e1100 */
[----:B------:R-:W-:Y:S02]  /*1a10*/  ISETP.GE.U32.AND P4, PT, R35, 0x7fffffd2, PT ;  /* 0x7fffffd22300780c */ /* 0x000fe40003f86070 */
[----:B------:R-:W-:Y:S01]  /*1a20*/  SHF.R.S32.HI R125, RZ, 0x1f, R121 ;  /* 0x0000001fff7d7819 */ /* 0x000fe20000011479 */
[----:B------:R-:W-:Y:S01]  /*1a30*/  IMAD.X R35, R119, 0x1, R7, P6 ;  /* 0x0000000177237824 */ /* 0x000fe200030e0607 */
[----:B0-----:R-:W-:Y:S02]  /*1a40*/  IADD3 R36, P6, PT, R121, R6, RZ ;  /* 0x0000000679247210 */ /* 0x001fe40007fde0ff */
[----:B------:R-:W-:-:S02]  /*1a50*/  SHF.R.S32.HI R127, RZ, 0x1f, R123 ;  /* 0x0000001fff7f7819 */ /* 0x000fc4000001147b */
[----:B-1----:R-:W-:Y:S01]  /*1a60*/  PRMT R31, RZ, 0x7610, R31 ;  /* 0x00007610ff1f7816 */ /* 0x002fe2000000001f */
[----:B------:R-:W-:Y:S02]  /*1a70*/  VIADD R30, R9, 0xfffffff0 ;  /* 0xfffffff0091e7836 */ /* 0x000fe40000000000 */
[--C-:B------:R-:W-:Y:S01]  /*1a80*/  IMAD.X R37, R125, 0x1, R7.reuse, P6 ;  /* 0x000000017d257824 */ /* 0x100fe200030e0607 */
[----:B------:R-:W-:Y:S02]  /*1a90*/  IADD3 R38, P6, PT, R123, R6, RZ ;  /* 0x000000067b267210 */ /* 0x000fe40007fde0ff */
[----:B------:R-:W-:Y:S01]  /*1aa0*/  PRMT R32, RZ, 0x7610, R32 ;  /* 0x00007610ff207816 */ /* 0x000fe20000000020 */
[----:B------:R-:W2:Y:S01]  /*1ab0*/  @!P0 LDG.E.U8 R31, desc[UR18][R34.64] ;  /* 0x00000012221f8981 */ /* 0x000ea2000c1e1100 */
[----:B------:R-:W-:Y:S01]  /*1ac0*/  ISETP.GE.U32.AND P0, PT, R30, 0x7fffffd1, PT ;  /* 0x7fffffd11e00780c */ /* 0x000fe20003f06070 */
[----:B------:R-:W-:Y:S01]  /*1ad0*/  IMAD.X R39, R127, 0x1, R7, P6 ;  /* 0x000000017f277824 */ /* 0x000fe200030e0607 */
[----:B------:R-:W-:-:S02]  /*1ae0*/  PRMT R30, RZ, 0x7610, R30 ;  /* 0x00007610ff1e7816 */ /* 0x000fc4000000001e */
[--C-:B------:R-:W-:Y:S01]  /*1af0*/  SHF.R.U32.HI R33, RZ, 0xe, R10.reuse ;  /* 0x0000000eff217819 */ /* 0x100fe2000001160a */
[----:B------:R-:W2:Y:S01]  /*1b00*/  @!P5 LDG.E.U8 R32, desc[UR18][R36.64] ;  /* 0x000000122420d981 */ /* 0x000ea2000c1e1100 */
[----:B------:R-:W-:Y:S02]  /*1b10*/  SHF.R.S32.HI R131, RZ, 0x1f, R129 ;  /* 0x0000001fff837819 */ /* 0x000fe40000011481 */
[----:B------:R-:W-:Y:S01]  /*1b20*/  IADD3 R40, P6, PT, R129, R6, RZ ;  /* 0x0000000681287210 */ /* 0x000fe20007fde0ff */
[----:B------:R0:W2:Y:S01]  /*1b30*/  @!P4 LDG.E.U8 R30, desc[UR18][R38.64] ;  /* 0x00000012261ec981 */ /* 0x0000a2000c1e1100 */
[----:B------:R-:W-:Y:S02]  /*1b40*/  LOP3.LUT P5, RZ, R33, 0x1, RZ, 0xc0, !PT ;  /* 0x0000000121ff7812 */ /* 0x000fe400078ac0ff */
[----:B------:R-:W-:Y:S01]  /*1b50*/  SHF.R.U32.HI R33, RZ, 0xd, R10 ;  /* 0x0000000dff217819 */ /* 0x000fe2000001160a */
[----:B------:R-:W-:Y:S01]  /*1b60*/  IMAD.X R41, R131, 0x1, R7, P6 ;  /* 0x0000000183297824 */ /* 0x000fe200030e0607 */
[----:B------:R-:W-:-:S02]  /*1b70*/  SHF.R.S32.HI R137, RZ, 0x1f, R133 ;  /* 0x0000001fff897819 */ /* 0x000fc40000011485 */
[----:B------:R-:W-:Y:S02]  /*1b80*/  LOP3.LUT P4, RZ, R33, 0x1, RZ, 0xc0, !PT ;  /* 0x0000000121ff7812 */ /* 0x000fe4000788c0ff */
[-C--:B0-----:R-:W-:Y:S02]  /*1b90*/  IADD3 R38, P6, PT, R133, R6.reuse, RZ ;  /* 0x0000000685267210 */ /* 0x081fe40007fde0ff */
[----:B------:R-:W-:Y:S02]  /*1ba0*/  PRMT R33, RZ, 0x7610, R33 ;  /* 0x00007610ff217816 */ /* 0x000fe40000000021 */
[----:B------:R-:W-:Y:S01]  /*1bb0*/  SHF.R.U32.HI R34, RZ, 0xc, R10 ;  /* 0x0000000cff227819 */ /* 0x000fe2000001160a */
[----:B------:R-:W-:Y:S01]  /*1bc0*/  IMAD.X R39, R137, 0x1, R7, P6 ;  /* 0x0000000189277824 */ /* 0x000fe200030e0607 */
[----:B------:R-:W-:Y:S02]  /*1bd0*/  SHF.R.S32.HI R139, RZ, 0x1f, R135 ;  /* 0x0000001fff8b7819 */ /* 0x000fe40000011487 */
[----:B------:R-:W-:Y:S01]  /*1be0*/  IADD3 R42, P6, PT, R135, R6, RZ ;  /* 0x00000006872a7210 */ /* 0x000fe20007fde0ff */
[----:B------:R0:W2:Y:S01]  /*1bf0*/  @!P0 LDG.E.U8 R33, desc[UR18][R40.64] ;  /* 0x0000001228218981 */ /* 0x0000a2000c1e1100 */
[----:B------:R-:W-:-:S02]  /*1c00*/  LOP3.LUT P0, RZ, R34, 0x1, RZ, 0xc0, !PT ;  /* 0x0000000122ff7812 */ /* 0x000fc4000780c0ff */
[----:B------:R-:W-:Y:S01]  /*1c10*/  PRMT R35, RZ, 0x7610, R35 ;  /* 0x00007610ff237816 */ /* 0x000fe20000000023 */
[----:B------:R-:W-:Y:S01]  /*1c20*/  IMAD.X R43, R139, 0x1, R7, P6 ;  /* 0x000000018b2b7824 */ /* 0x000fe200030e0607 */
[----:B------:R-:W-:Y:S02]  /*1c30*/  PRMT R34, RZ, 0x7610, R34 ;  /* 0x00007610ff227816 */ /* 0x000fe40000000022 */
[----:B------:R-:W-:Y:S02]  /*1c40*/  SHF.R.S32.HI R143, RZ, 0x1f, R141 ;  /* 0x0000001fff8f7819 */ /* 0x000fe4000001148d */
[--C-:B------:R-:W-:Y:S01]  /*1c50*/  SHF.R.U32.HI R36, RZ, 0xb, R10.reuse ;  /* 0x0000000bff247819 */ /* 0x100fe2000001160a */
[----:B------:R-:W2:Y:S01]  /*1c60*/  @P5 LDG.E.U8 R35, desc[UR18][R38.64] ;  /* 0x0000001226235981 */ /* 0x000ea2000c1e1100 */
[----:B0-----:R-:W-:Y:S02]  /*1c70*/  IADD3 R40, P6, PT, R141, R6, RZ ;  /* 0x000000068d287210 */ /* 0x001fe40007fde0ff */
[----:B------:R-:W-:Y:S01]  /*1c80*/  LOP3.LUT P5, RZ, R36, 0x1, RZ, 0xc0, !PT ;  /* 0x0000000124ff7812 */ /* 0x000fe200078ac0ff */
[----:B------:R0:W2:Y:S01]  /*1c90*/  @P4 LDG.E.U8 R34, desc[UR18][R42.64] ;  /* 0x000000122a224981 */ /* 0x0000a2000c1e1100 */
[----:B------:R-:W-:Y:S01]  /*1ca0*/  SHF.R.U32.HI R36, RZ, 0xa, R10 ;  /* 0x0000000aff247819 */ /* 0x000fe2000001160a */
[----:B------:R-:W-:Y:S01]  /*1cb0*/  IMAD.X R41, R143, 0x1, R7, P6 ;  /* 0x000000018f297824 */ /* 0x000fe200030e0607 */
[----:B------:R-:W-:-:S02]  /*1cc0*/  SHF.R.S32.HI R149, RZ, 0x1f, R145 ;  /* 0x0000001fff957819 */ /* 0x000fc40000011491 */
[----:B------:R-:W-:Y:S02]  /*1cd0*/  PRMT R37, RZ, 0x7610, R37 ;  /* 0x00007610ff257816 */ /* 0x000fe40000000025 */
[----:B0-----:R-:W-:-:S04]  /*1ce0*/  IADD3 R42, P6, PT, R145, R6, RZ ;  /* 0x00000006912a7210 */ /* 0x001fc80007fde0ff */
[----:B------:R-:W2:Y:S01]  /*1cf0*/  @P0 LDG.E.U8 R37, desc[UR18][R40.64] ;  /* 0x0000001228250981 */ /* 0x000ea2000c1e1100 */
[----:B------:R-:W-:Y:S02]  /*1d00*/  LOP3.LUT P4, RZ, R36, 0x1, RZ, 0xc0, !PT ;  /* 0x0000000124ff7812 */ /* 0x000fe4000788c0ff */
[----:B------:R-:W-:Y:S01]  /*1d10*/  SHF.R.U32.HI R36, RZ, 0x9, R10 ;  /* 0x00000009ff247819 */ /* 0x000fe2000001160a */
[----:B------:R-:W-:Y:S01]  /*1d20*/  IMAD.X R43, R149, 0x1, R7, P6 ;  /* 0x00000001952b7824 */ /* 0x000fe200030e0607 */
[----:B------:R-:W-:Y:S02]  /*1d30*/  SHF.R.S32.HI R151, RZ, 0x1f, R147 ;  /* 0x0000001fff977819 */ /* 0x000fe40000011493 */
[----:B------:R-:W-:Y:S02]  /*1d40*/  IADD3 R52, P6, PT, R147, R6, RZ ;  /* 0x0000000693347210 */ /* 0x000fe40007fde0ff */
[----:B------:R-:W-:Y:S02]  /*1d50*/  PRMT R38, RZ, 0x7610, R38 ;  /* 0x00007610ff267816 */ /* 0x000fe40000000026 */
[----:B------:R-:W-:Y:S01]  /*1d60*/  LOP3.LUT P0, RZ, R36, 0x1, RZ, 0xc0, !PT ;  /* 0x0000000124ff7812 */ /* 0x000fe2000780c0ff */
[----:B------:R-:W-:Y:S01]  /*1d70*/  IMAD.X R53, R151, 0x1, R7, P6 ;  /* 0x0000000197357824 */ /* 0x000fe200030e0607 */
[----:B------:R-:W-:-:S02]  /*1d80*/  PRMT R36, RZ, 0x7610, R36 ;  /* 0x00007610ff247816 */ /* 0x000fc40000000024 */
[--C-:B------:R-:W-:Y:S01]  /*1d90*/  SHF.R.U32.HI R39, RZ, 0x6, R10.reuse ;  /* 0x00000006ff277819 */ /* 0x100fe2000001160a */
[----:B------:R-:W2:Y:S01]  /*1da0*/  @P5 LDG.E.U8 R38, desc[UR18][R42.64] ;  /* 0x000000122a265981 */ /* 0x000ea2000c1e1100 */
[----:B------:R-:W-:Y:S02]  /*1db0*/  SHF.R.S32.HI R155, RZ, 0x1f, R153 ;  /* 0x0000001fff9b7819 */ /* 0x000fe40000011499 */
[----:B------:R-:W-:Y:S01]  /*1dc0*/  IADD3 R54, P6, PT, R153, R6, RZ ;  /* 0x0000000699367210 */ /* 0x000fe20007fde0ff */
[----:B------:R0:W2:Y:S01]  /*1dd0*/  @P4 LDG.E.U8 R36, desc[UR18][R52.64] ;  /* 0x0000001234244981 */ /* 0x0000a2000c1e1100 */
        /* <DEDUP_REMOVED lines=11> */
[----:B------:R0:W2:Y:S01]  /*1e90*/  @P0 LDG.E.U8 R39, desc[UR18][R54.64] ;  /* 0x0000001236270981 */ /* 0x0000a2000c1e1100 */
[----:B------:R-:W-:-:S02]  /*1ea0*/  LOP3.LUT P0, RZ, R40, 0x1, RZ, 0xc0, !PT ;  /* 0x0000000128ff7812 */ /* 0x000fc4000780c0ff */
[----:B------:R-:W-:Y:S01]  /*1eb0*/  PRMT R41, RZ, 0x7610, R41 ;  /* 0x00007610ff297816 */ /* 0x000fe20000000029 */
[----:B------:R-:W-:Y:S01]  /*1ec0*/  IMAD.X R59, R163, 0x1, R7, P6 ;  /* 0x00000001a33b7824 */ /* 0x000fe200030e0607 */
[----:B------:R-:W-:-:S04]  /*1ed0*/  PRMT R40, RZ, 0x7610, R40 ;  /* 0x00007610ff287816 */ /* 0x000fc80000000028 */
[----:B------:R-:W2:Y:S01]  /*1ee0*/  @P4 LDG.E.U8 R41, desc[UR18][R58.64] ;  /* 0x000000123a294981 */ /* 0x000ea2000c1e1100 */
[----:B------:R-:W-:-:S03]  /*1ef0*/  ISETP.GT.U32.AND P4, PT, R8, R47, PT ;  /* 0x0000002f0800720c */ /* 0x000fc60003f84070 */
[----:B------:R1:W2:Y:S01]  /*1f00*/  @P5 LDG.E.U8 R40, desc[UR18][R52.64] ;  /* 0x0000001234285981 */ /* 0x0002a2000c1e1100 */
[----:B------:R-:W-:Y:S02]  /*1f10*/  ISETP.GT.U32.AND P5, PT, R8, R49, PT ;  /* 0x000000310800720c */ /* 0x000fe40003fa4070 */
[----:B------:R-:W-:Y:S02]  /*1f20*/  SHF.R.S32.HI R167, RZ, 0x1f, R165 ;  /* 0x0000001fffa77819 */ /* 0x000fe400000114a5 */
[----:B0-----:R-:W-:Y:S02]  /*1f30*/  IADD3 R54, P6, PT, R165, R6, RZ ;  /* 0x00000006a5367210 */ /* 0x001fe40007fde0ff */
[----:B------:R-:W-:Y:S02]  /*1f40*/  SHF.R.U32.HI R43, RZ, 0x3, R10 ;  /* 0x00000003ff2b7819 */ /* 0x000fe4000001160a */
[----:B------:R-:W-:Y:S01]  /*1f50*/  PRMT R42, RZ, 0x7610, R42 ;  /* 0x00007610ff2a7816 */ /* 0x000fe2000000002a */
[----:B------:R-:W-:Y:S01]  /*1f60*/  IMAD.X R55, R167, 0x1, R7, P6 ;  /* 0x00000001a7377824 */ /* 0x000fe200030e0607 */
[----:B------:R-:W-:Y:S01]  /*1f70*/  LOP3.LUT P6, RZ, R43, 0x1, RZ, 0xc0, !PT ;  /* 0x000000012bff7812 */ /* 0x000fe200078cc0ff */
[----:B------:R-:W-:-:S02]  /*1f80*/  @!P4 IMAD.IADD R47, R47, 0x1, -R8 ;  /* 0x000000012f2fc824 */ /* 0x000fc400078e0a08 */
[----:B------:R-:W-:Y:S01]  /*1f90*/  @!P5 IMAD.IADD R49, R49, 0x1, -R8 ;  /* 0x000000013131d824 */ /* 0x000fe200078e0a08 */
[----:B------:R-:W-:Y:S01]  /*1fa0*/  SHF.R.S32.HI R171, RZ, 0x1f, R169 ;  /* 0x0000001fffab7819 */ /* 0x000fe200000114a9 */
[----:B------:R0:W2:Y:S01]  /*1fb0*/  @P0 LDG.E.U8 R42, desc[UR18][R54.64] ;  /* 0x00000012362a0981 */ /* 0x0000a2000c1e1100 */
[----:B-1----:R-:W-:Y:S02]  /*1fc0*/  IADD3 R52, P5, PT, R169, R6, RZ ;  /* 0x00000006a9347210 */ /* 0x002fe40007fbe0ff */
[C---:B------:R-:W-:Y:S02]  /*1fd0*/  ISETP.GT.U32.AND P4, PT, R8.reuse, R47, PT ;  /* 0x0000002f0800720c */ /* 0x040fe40003f84070 */
[C---:B------:R-:W-:Y:S02]  /*1fe0*/  LOP3.LUT R50, R13.reuse, 0xc, RZ, 0xfc, !PT ;  /* 0x0000000c0d327812 */ /* 0x040fe400078efcff */
[----:B------:R-:W-:Y:S02]  /*1ff0*/  ISETP.GT.U32.AND P0, PT, R8, R49, PT ;  /* 0x000000310800720c */ /* 0x000fe40003f04070 */
[----:B------:R-:W-:Y:S01]  /*2000*/  LOP3.LUT R56, R13, 0x10, RZ, 0xfc, !PT ;  /* 0x000000100d387812 */ /* 0x000fe200078efcff */
[----:B------:R-:W-:Y:S01]  /*2010*/  IMAD.X R53, R171, 0x1, R7, P5 ;  /* 0x00000001ab357824 */ /* 0x000fe200028e0607 */
[----:B------:R-:W-:-:S02]  /*2020*/  PRMT R43, RZ, 0x7610, R43 ;  /* 0x00007610ff2b7816 */ /* 0x000fc4000000002b */
[----:B------:R-:W-:Y:S02]  /*2030*/  IABS R46, R50 ;  /* 0x00000032002e7213 */ /* 0x000fe40000000000 */
[----:B0-----:R-:W-:Y:S02]  /*2040*/  IABS R54, R56 ;  /* 0x0000003800367213 */ /* 0x001fe40000000000 */
[----:B------:R0:W2:Y:S01]  /*2050*/  @P6 LDG.E.U8 R43, desc[UR18][R52.64] ;  /* 0x00000012342b6981 */ /* 0x0000a2000c1e1100 */
[----:B------:R-:W-:Y:S01]  /*2060*/  IMAD.HI.U32 R44, R11, R46, RZ ;  /* 0x0000002e0b2c7227 */ /* 0x000fe200078e00ff */
[----:B------:R-:W-:Y:S02]  /*2070*/  ISETP.GT.U32.AND P5, PT, R8, R51, PT ;  /* 0x000000330800720c */ /* 0x000fe40003fa4070 */
[----:B------:R-:W-:Y:S01]  /*2080*/  ISETP.GE.AND P6, PT, R48, RZ, PT ;  /* 0x000000ff3000720c */ /* 0x000fe20003fc6270 */
[----:B------:R-:W-:Y:S02]  /*2090*/  IMAD.MOV.U32 R48, RZ, RZ, R54 ;  /* 0x000000ffff307224 */ /* 0x000fe400078e0036 */
[----:B------:R-:W-:Y:S01]  /*20a0*/  @!P4 IMAD.IADD R47, R47, 0x1, -R8 ;  /* 0x000000012f2fc824 */ /* 0x000fe200078e0a08 */
[----:B------:R-:W-:Y:S01]  /*20b0*/  ISETP.GE.AND P4, PT, R13, RZ, PT ;  /* 0x000000ff0d00720c */ /* 0x000fe20003f86270 */
[----:B------:R-:W-:-:S02]  /*20c0*/  IMAD.MOV R55, RZ, RZ, -R44 ;  /* 0x000000ffff377224 */ /* 0x000fc400078e0a2c */
[----:B------:R-:W-:Y:S02]  /*20d0*/  @!P0 IMAD.IADD R49, R49, 0x1, -R8 ;  /* 0x0000000131318824 */ /* 0x000fe400078e0a08 */
[----:B------:R-:W-:-:S04]  /*20e0*/  IMAD.HI.U32 R44, R11, R48, RZ ;  /* 0x000000300b2c7227 */ /* 0x000fc800078e00ff */
[----:B------:R-:W-:Y:S02]  /*20f0*/  IMAD.MOV.U32 R61, RZ, RZ, R49 ;  /* 0x000000ffff3d7224 */ /* 0x000fe400078e0031 */
[C---:B------:R-:W-:Y:S02]  /*2100*/  IMAD R55, R8.reuse, R55, R46 ;  /* 0x0000003708377224 */ /* 0x040fe400078e022e */
[----:B------:R-:W-:Y:S02]  /*2110*/  IMAD.MOV R49, RZ, RZ, -R44 ;  /* 0x000000ffff317224 */ /* 0x000fe400078e0a2c */
[----:B------:R-:W-:Y:S01]  /*2120*/  @!P5 IMAD.IADD R51, R51, 0x1, -R8 ;  /* 0x000000013333d824 */ /* 0x000fe200078e0a08 */
[C---:B------:R-:W-:Y:S01]  /*2130*/  ISETP.GT.U32.AND P5, PT, R8.reuse, R55, PT ;  /* 0x000000370800720c */ /* 0x040fe20003fa4070 */
[----:B------:R-:W-:Y:S02]  /*2140*/  IMAD R49, R8, R49, R48 ;  /* 0x0000003108317224 */ /* 0x000fe400078e0230 */
[----:B------:R-:W-:-:S03]  /*2150*/  @!P4 IMAD.MOV R47, RZ, RZ, -R47 ;  /* 0x000000ffff2fc224 */ /* 0x000fc600078e0a2f */
[C---:B------:R-:W-:Y:S02]  /*2160*/  ISETP.GT.U32.AND P4, PT, R8.reuse, R49, PT ;  /* 0x000000310800720c */ /* 0x040fe40003f84070 */
[----:B0-----:R-:W-:Y:S01]  /*2170*/  LOP3.LUT R52, R13, 0x14, RZ, 0xfc, !PT ;  /* 0x000000140d347812 */ /* 0x001fe200078efcff */
[----:B------:R-:W-:Y:S01]  /*2180*/  @!P6 IMAD.MOV R61, RZ, RZ, -R61 ;  /* 0x000000ffff3de224 */ /* 0x000fe200078e0a3d */
[C---:B------:R-:W-:Y:S02]  /*2190*/  ISETP.GT.U32.AND P6, PT, R8.reuse, R51, PT ;  /* 0x000000330800720c */ /* 0x040fe40003fc4070 */
[----:B------:R-:W-:Y:S01]  /*21a0*/  ISETP.GT.U32.AND P0, PT, R8, R45, PT ;  /* 0x0000002d0800720c */ /* 0x000fe20003f04070 */
[----:B------:R-:W-:Y:S01]  /*21b0*/  @!P5 IMAD.IADD R55, R55, 0x1, -R8 ;  /* 0x000000013737d824 */ /* 0x000fe200078e0a08 */
[----:B------:R-:W-:Y:S02]  /*21c0*/  IABS R53, R52 ;  /* 0x0000003400357213 */ /* 0x000fe40000000000 */
[----:B------:R-:W-:-:S02]  /*21d0*/  LOP3.LUT R54, R13, 0x18, RZ, 0xfc, !PT ;  /* 0x000000180d367812 */ /* 0x000fc400078efcff */
[----:B------:R-:W-:Y:S01]  /*21e0*/  ISETP.GT.U32.AND P5, PT, R8, R55, PT ;  /* 0x000000370800720c */ /* 0x000fe20003fa4070 */
[----:B------:R-:W-:Y:S01]  /*21f0*/  @!P4 IMAD.IADD R49, R49, 0x1, -R8 ;  /* 0x000000013131c824 */ /* 0x000fe200078e0a08 */
[----:B------:R-:W-:Y:S01]  /*2200*/  IABS R59, R54 ;  /* 0x00000036003b7213 */ /* 0x000fe20000000000 */
[----:B------:R-:W-:-:S03]  /*2210*/  IMAD.HI.U32 R44, R11, R53, RZ ;  /* 0x000000350b2c7227 */ /* 0x000fc600078e00ff */
[----:B------:R-:W-:Y:S01]  /*2220*/  ISETP.GT.U32.AND P4, PT, R8, R49, PT ;  /* 0x000000310800720c */ /* 0x000fe20003f84070 */
[----:B------:R-:W-:Y:S02]  /*2230*/  IMAD.MOV R46, RZ, RZ, -R44 ;  /* 0x000000ffff2e7224 */ /* 0x000fe400078e0a2c */
[----:B------:R-:W-:-:S04]  /*2240*/  IMAD.HI.U32 R44, R11, R59, RZ ;  /* 0x0000003b0b2c7227 */ /* 0x000fc800078e00ff */
[--C-:B------:R-:W-:Y:S01]  /*2250*/  @!P6 IMAD.IADD R51, R51, 0x1, -R8.reuse ;  /* 0x000000013333e824 */ /* 0x100fe200078e0a08 */
[----:B------:R-:W-:Y:S01]  /*2260*/  ISETP.GE.AND P6, PT, R62, RZ, PT ;  /* 0x000000ff3e00720c */ /* 0x000fe20003fc6270 */
[----:B------:R-:W-:Y:S02]  /*2270*/  @!P0 IMAD.IADD R45, R45, 0x1, -R8 ;  /* 0x000000012d2d8824 */ /* 0x000fe400078e0a08 */
[C---:B------:R-:W-:Y:S02]  /*2280*/  IMAD R53, R8.reuse, R46, R53 ;  /* 0x0000002e08357224 */ /* 0x040fe400078e0235 */
[----:B------:R-:W-:Y:S01]  /*2290*/  IMAD.MOV R44, RZ, RZ, -R44 ;  /* 0x000000ffff2c7224 */ /* 0x000fe200078e0a2c */
[C---:B------:R-:W-:Y:S01]  /*22a0*/  ISETP.GT.U32.AND P0, PT, R8.reuse, R45, PT ;  /* 0x0000002d0800720c */ /* 0x040fe20003f04070 */
[--C-:B------:R-:W-:Y:S01]  /*22b0*/  @!P5 IMAD.IADD R55, R55, 0x1, -R8.reuse ;  /* 0x000000013737d824 */ /* 0x100fe200078e0a08 */
[----:B------:R-:W-:Y:S01]  /*22c0*/  LOP3.LUT R58, R13, 0x20, RZ, 0xfc, !PT ;  /* 0x000000200d3a7812 */ /* 0x000fe200078efcff */
[C---:B------:R-:W-:Y:S01]  /*22d0*/  IMAD R59, R8.reuse, R44, R59 ;  /* 0x0000002c083b7224 */ /* 0x040fe200078e023b */
[----:B------:R-:W-:Y:S01]  /*22e0*/  ISETP.GT.U32.AND P5, PT, R8, R53, PT ;  /* 0x000000350800720c */ /* 0x000fe20003fa4070 */
[----:B------:R-:W-:Y:S01]  /*22f0*/  @!P4 IMAD.IADD R49, R49, 0x1, -R8 ;  /* 0x000000013131c824 */ /* 0x000fe200078e0a08 */
[----:B------:R-:W-:-:S02]  /*2300*/  IABS R63, R58 ;  /* 0x0000003a003f7213 */ /* 0x000fc40000000000 */
[----:B------:R-:W-:Y:S01]  /*2310*/  ISETP.GT.U32.AND P4, PT, R8, R59, PT ;  /* 0x0000003b0800720c */ /* 0x000fe20003f84070 */
[----:B------:R-:W-:Y:S01]  /*2320*/  @!P6 IMAD.MOV R51, RZ, RZ, -R51 ;  /* 0x000000ffff33e224 */ /* 0x000fe200078e0a33 */
[----:B------:R-:W-:Y:S01]  /*2330*/  ISETP.GE.AND P6, PT, R50, RZ, PT ;  /* 0x000000ff3200720c */ /* 0x000fe20003fc6270 */
[----:B------:R-:W-:Y:S01]  /*2340*/  IMAD.HI.U32 R44, R11, R63, RZ ;  /* 0x0000003f0b2c7227 */ /* 0x000fe200078e00ff */
[----:B------:R-:W-:-:S03]  /*2350*/  LOP3.LUT R50, R13, 0x24, RZ, 0xfc, !PT ;  /* 0x000000240d327812 */ /* 0x000fc600078efcff */
[----:B------:R-:W-:Y:S01]  /*2360*/  @!P0 IMAD.IADD R45, R45, 0x1, -R8 ;  /* 0x000000012d2d8824 */ /* 0x000fe200078e0a08 */
[----:B------:R-:W-:Y:S01]  /*2370*/  ISETP.GE.AND P0, PT, R60, RZ, PT ;  /* 0x000000ff3c00720c */ /* 0x000fe20003f06270 */
[----:B------:R-:W-:Y:S01]  /*2380*/  IMAD.MOV R46, RZ, RZ, -R44 ;  /* 0x000000ffff2e7224 */ /* 0x000fe200078e0a2c */
[----:B------:R-:W-:Y:S01]  /*2390*/  LOP3.LUT R60, R13, 0x28, RZ, 0xfc, !PT ;  /* 0x000000280d3c7812 */ /* 0x000fe200078efcff */
[--C-:B------:R-:W-:Y:S01]  /*23a0*/  @!P5 IMAD.IADD R53, R53, 0x1, -R8.reuse ;  /* 0x000000013535d824 */ /* 0x100fe200078e0a08 */
[----:B------:R-:W-:Y:S01]  /*23b0*/  IABS R65, R50 ;  /* 0x0000003200417213 */ /* 0x000fe20000000000 */
[C---:B------:R-:W-:Y:S01]  /*23c0*/  IMAD R63, R8.reuse, R46, R63 ;  /* 0x0000002e083f7224 */ /* 0x040fe200078e023f */
[----:B------:R-:W-:Y:S01]  /*23d0*/  IABS R173, R60 ;  /* 0x0000003c00ad7213 */ /* 0x000fe20000000000 */
[----:B------:R-:W-:Y:S01]  /*23e0*/  @!P4 IMAD.IADD R59, R59, 0x1, -R8 ;  /* 0x000000013b3bc824 */ /* 0x000fe200078e0a08 */
[----:B------:R-:W-:Y:S01]  /*23f0*/  ISETP.GT.U32.AND P4, PT, R8, R53, PT ;  /* 0x000000350800720c */ /* 0x000fe20003f84070 */
[----:B------:R-:W-:-:S04]  /*2400*/  IMAD.HI.U32 R44, R11, R65, RZ ;  /* 0x000000410b2c7227 */ /* 0x000fc800078e00ff */
[----:B------:R-:W-:Y:S01]  /*2410*/  @!P6 IMAD.MOV R55, RZ, RZ, -R55 ;  /* 0x000000ffff37e224 */ /* 0x000fe200078e0a37 */
[----:B------:R-:W-:Y:S01]  /*2420*/  ISETP.GT.U32.AND P6, PT, R8, R63, PT ;  /* 0x0000003f0800720c */ /* 0x000fe20003fc4070 */
[----:B------:R-:W-:Y:S01]  /*2430*/  IMAD.HI.U32 R46, R11, R173, RZ ;  /* 0x000000ad0b2e7227 */ /* 0x000fe200078e00ff */
[----:B------:R-:W-:-:S03]  /*2440*/  ISETP.GE.AND P5, PT, R56, RZ, PT ;  /* 0x000000ff3800720c */ /* 0x000fc60003fa6270 */
[----:B------:R-:W-:Y:S02]  /*2450*/  IMAD.MOV R48, RZ, RZ, -R44 ;  /* 0x000000ffff307224 */ /* 0x000fe400078e0a2c */
[----:B------:R-:W-:Y:S02]  /*2460*/  IMAD.MOV R46, RZ, RZ, -R46 ;  /* 0x000000ffff2e7224 */ /* 0x000fe400078e0a2e */
[C---:B------:R-:W-:Y:S02]  /*2470*/  IMAD R65, R8.reuse, R48, R65 ;  /* 0x0000003008417224 */ /* 0x040fe400078e0241 */
[C---:B------:R-:W-:Y:S02]  /*2480*/  IMAD R173, R8.reuse, R46, R173 ;  /* 0x0000002e08ad7224 */ /* 0x040fe400078e02ad */
[--C-:B------:R-:W-:Y:S01]  /*2490*/  @!P4 IMAD.IADD R53, R53, 0x1, -R8.reuse ;  /* 0x000000013535c824 */ /* 0x100fe200078e0a08 */
[C---:B------:R-:W-:Y:S01]  /*24a0*/  ISETP.GT.U32.AND P4, PT, R8.reuse, R65, PT ;  /* 0x000000410800720c */ /* 0x040fe20003f84070 */
[----:B------:R-:W-:Y:S01]  /*24b0*/  @!P0 IMAD.MOV R45, RZ, RZ, -R45 ;  /* 0x000000ffff2d8224 */ /* 0x000fe200078e0a2d */
[C---:B------:R-:W-:Y:S01]  /*24c0*/  ISETP.GT.U32.AND P0, PT, R8.reuse, R59, PT ;  /* 0x0000003b0800720c */ /* 0x040fe20003f04070 */
[----:B------:R-:W-:Y:S01]  /*24d0*/  @!P6 IMAD.IADD R63, R63, 0x1, -R8 ;  /* 0x000000013f3fe824 */ /* 0x000fe200078e0a08 */
[----:B------:R-:W-:Y:S01]  /*24e0*/  ISETP.GT.U32.AND P6, PT, R8, R173, PT ;  /* 0x000000ad0800720c */ /* 0x000fe20003fc4070 */
[----:B------:R-:W-:Y:S01]  /*24f0*/  @!P5 IMAD.MOV R49, RZ, RZ, -R49 ;  /* 0x000000ffff31d224 */ /* 0x000fe200078e0a31 */
[----:B------:R-:W-:-:S02]  /*2500*/  ISETP.GE.AND P5, PT, R52, RZ, PT ;  /* 0x000000ff3400720c */ /* 0x000fc40003fa6270 */
[C---:B------:R-:W-:Y:S02]  /*2510*/  LOP3.LUT R62, R13.reuse, 0x2c, RZ, 0xfc, !PT ;  /* 0x0000002c0d3e7812 */ /* 0x040fe400078efcff */
[----:B------:R-:W-:Y:S02]  /*2520*/  LOP3.LUT R48, R13, 0x30, RZ, 0xfc, !PT ;  /* 0x000000300d307812 */ /* 0x000fe400078efcff */
[----:B------:R-:W-:Y:S01]  /*2530*/  IABS R175, R62 ;  /* 0x0000003e00af7213 */ /* 0x000fe20000000000 */
[--C-:B------:R-:W-:Y:S01]  /*2540*/  @!P4 IMAD.IADD R65, R65, 0x1, -R8.reuse ;  /* 0x000000014141c824 */ /* 0x100fe200078e0a08 */
[----:B------:R-:W-:Y:S01]  /*2550*/  IABS R177, R48 ;  /* 0x0000003000b17213 */ /* 0x000fe20000000000 */
[--C-:B------:R-:W-:Y:S01]  /*2560*/  @!P0 IMAD.IADD R59, R59, 0x1, -R8.reuse ;  /* 0x000000013b3b8824 */ /* 0x100fe200078e0a08 */
[----:B------:R-:W-:Y:S01]  /*2570*/  ISETP.GE.AND P0, PT, R54, RZ, PT ;  /* 0x000000ff3600720c */ /* 0x000fe20003f06270 */
[----:B------:R-:W-:Y:S01]  /*2580*/  @!P6 IMAD.IADD R173, R173, 0x1, -R8 ;  /* 0x00000001adade824 */ /* 0x000fe200078e0a08 */
[----:B------:R-:W-:Y:S01]  /*2590*/  ISETP.GT.U32.AND P6, PT, R8, R65, PT ;  /* 0x000000410800720c */ /* 0x000fe20003fc4070 */
[----:B------:R-:W-:-:S02]  /*25a0*/  VIADD R46, R12, 0x3c ;  /* 0x0000003c0c2e7836 */ /* 0x000fc40000000000 */
[----:B------:R-:W-:-:S04]  /*25b0*/  IMAD.HI.U32 R44, R11, R175, RZ ;  /* 0x000000af0b2c7227 */ /* 0x000fc800078e00ff */
[----:B------:R-:W-:-:S04]  /*25c0*/  IMAD.HI.U32 R12, R11, R177, RZ ;  /* 0x000000b10b0c7227 */ /* 0x000fc800078e00ff */
[----:B------:R-:W-:Y:S01]  /*25d0*/  @!P5 IMAD.MOV R53, RZ, RZ, -R53 ;  /* 0x000000ffff35d224 */ /* 0x000fe200078e0a35 */
[C---:B------:R-:W-:Y:S01]  /*25e0*/  ISETP.GT.U32.AND P5, PT, R8.reuse, R173, PT ;  /* 0x000000ad0800720c */ /* 0x040fe20003fa4070 */
[----:B------:R-:W-:Y:S02]  /*25f0*/  IMAD.MOV R44, RZ, RZ, -R44 ;  /* 0x000000ffff2c7224 */ /* 0x000fe400078e0a2c */
[----:B------:R-:W-:Y:S01]  /*2600*/  IMAD.MOV R12, RZ, RZ, -R12 ;  /* 0x000000ffff0c7224 */ /* 0x000fe200078e0a0c */
[C---:B------:R-:W-:Y:S01]  /*2610*/  ISETP.GT.U32.AND P4, PT, R8.reuse, R63, PT ;  /* 0x0000003f0800720c */ /* 0x040fe20003f84070 */
[C---:B------:R-:W-:Y:S02]  /*2620*/  IMAD R175, R8.reuse, R44, R175 ;  /* 0x0000002c08af7224 */ /* 0x040fe400078e02af */
[C---:B------:R-:W-:Y:S02]  /*2630*/  IMAD R177, R8.reuse, R12, R177 ;  /* 0x0000000c08b17224 */ /* 0x040fe400078e02b1 */
[----:B------:R-:W-:Y:S01]  /*2640*/  @!P0 IMAD.MOV R59, RZ, RZ, -R59 ;  /* 0x000000ffff3b8224 */ /* 0x000fe200078e0a3b */
[C---:B------:R-:W-:Y:S01]  /*2650*/  ISETP.GT.U32.AND P0, PT, R8.reuse, R175, PT ;  /* 0x000000af0800720c */ /* 0x040fe20003f04070 */
[--C-:B------:R-:W-:Y:S01]  /*2660*/  @!P6 IMAD.IADD R65, R65, 0x1, -R8.reuse ;  /* 0x000000014141e824 */ /* 0x100fe200078e0a08 */
[----:B------:R-:W-:Y:S01]  /*2670*/  ISETP.GT.U32.AND P6, PT, R8, R177, PT ;  /* 0x000000b10800720c */ /* 0x000fe20003fc4070 */
[----:B------:R-:W-:Y:S01]  /*2680*/  @!P5 IMAD.IADD R173, R173, 0x1, -R8 ;  /* 0x00000001adadd824 */ /* 0x000fe200078e0a08 */
[----:B------:R-:W-:-:S02]  /*2690*/  LOP3.LUT R52, R13, 0x34, RZ, 0xfc, !PT ;  /* 0x000000340d347812 */ /* 0x000fc400078efcff */
[----:B------:R-:W-:Y:S02]  /*26a0*/  ISETP.GE.AND P5, PT, R50, RZ, PT ;  /* 0x000000ff3200720c */ /* 0x000fe40003fa6270 */
[----:B------:R-:W-:Y:S01]  /*26b0*/  LOP3.LUT R44, R13, 0x38, RZ, 0xfc, !PT ;  /* 0x000000380d2c7812 */ /* 0x000fe200078efcff */
[----:B------:R-:W-:Y:S01]  /*26c0*/  @!P4 IMAD.IADD R63, R63, 0x1, -R8 ;  /* 0x000000013f3fc824 */ /* 0x000fe200078e0a08 */
[----:B------:R-:W-:Y:S02]  /*26d0*/  IABS R179, R52 ;  /* 0x0000003400b37213 */ /* 0x000fe40000000000 */
[----:B------:R-:W-:Y:S02]  /*26e0*/  IABS R181, R44 ;  /* 0x0000002c00b57213 */ /* 0x000fe40000000000 */
[----:B------:R-:W-:Y:S01]  /*26f0*/  ISETP.GE.AND P4, PT, R58, RZ, PT ;  /* 0x000000ff3a00720c */ /* 0x000fe20003f86270 */
[----:B------:R-:W-:Y:S01]  /*2700*/  IMAD.HI.U32 R12, R11, R179, RZ ;  /* 0x000000b30b0c7227 */ /* 0x000fe200078e00ff */
[----:B------:R-:W-:-:S03]  /*2710*/  IABS R183, R46 ;  /* 0x0000002e00b77213 */ /* 0x000fc60000000000 */
[--C-:B------:R-:W-:Y:S01]  /*2720*/  @!P0 IMAD.IADD R175, R175, 0x1, -R8.reuse ;  /* 0x00000001afaf8824 */ /* 0x100fe200078e0a08 */
[----:B------:R-:W-:Y:S01]  /*2730*/  ISETP.GE.AND P0, PT, R60, RZ, PT ;  /* 0x000000ff3c00720c */ /* 0x000fe20003f06270 */
[----:B------:R-:W-:Y:S02]  /*2740*/  @!P6 IMAD.IADD R177, R177, 0x1, -R8 ;  /* 0x00000001b1b1e824 */ /* 0x000fe400078e0a08 */
[----:B------:R-:W-:-:S04]  /*2750*/  IMAD.HI.U32 R13, R11, R181, RZ ;  /* 0x000000b50b0d7227 */ /* 0x000fc800078e00ff */
[----:B------:R-:W-:Y:S02]  /*2760*/  IMAD.MOV R12, RZ, RZ, -R12 ;  /* 0x000000ffff0c7224 */ /* 0x000fe400078e0a0c */
[----:B------:R-:W-:Y:S01]  /*2770*/  @!P5 IMAD.MOV R65, RZ, RZ, -R65 ;  /* 0x000000ffff41d224 */ /* 0x000fe200078e0a41 */
[----:B------:R-:W-:Y:S01]  /*2780*/  ISETP.GT.U32.AND P5, PT, R8, R177, PT ;  /* 0x000000b10800720c */ /* 0x000fe20003fa4070 */
[----:B------:R-:W-:-:S04]  /*2790*/  IMAD.HI.U32 R11, R11, R183, RZ ;  /* 0x000000b70b0b7227 */ /* 0x000fc800078e00ff */
[----:B------:R-:W-:Y:S02]  /*27a0*/  IMAD.MOV R13, RZ, RZ, -R13 ;  /* 0x000000ffff0d7224 */ /* 0x000fe400078e0a0d */
[C---:B------:R-:W-:Y:S02]  /*27b0*/  IMAD R179, R8.reuse, R12, R179 ;  /* 0x0000000c08b37224 */ /* 0x040fe400078e02b3 */
[----:B------:R-:W-:Y:S02]  /*27c0*/  IMAD.MOV R12, RZ, RZ, -R11 ;  /* 0x000000ffff0c7224 */ /* 0x000fe400078e0a0b */
[C---:B------:R-:W-:Y:S02]  /*27d0*/  IMAD R181, R8.reuse, R13, R181 ;  /* 0x0000000d08b57224 */ /* 0x040fe400078e02b5 */
[----:B------:R-:W-:Y:S01]  /*27e0*/  @!P4 IMAD.MOV R63, RZ, RZ, -R63 ;  /* 0x000000ffff3fc224 */ /* 0x000fe200078e0a3f */
[C---:B------:R-:W-:Y:S01]  /*27f0*/  ISETP.GT.U32.AND P4, PT, R8.reuse, R175, PT ;  /* 0x000000af0800720c */ /* 0x040fe20003f84070 */
[----:B------:R-:W-:Y:S01]  /*2800*/  IMAD.MOV.U32 R11, RZ, RZ, R173 ;  /* 0x000000ffff0b7224 */ /* 0x000fe200078e00ad */
[----:B------:R-:W-:-:S03]  /*2810*/  ISETP.GT.U32.AND P6, PT, R8, R179, PT ;  /* 0x000000b30800720c */ /* 0x000fc60003fc4070 */
[----:B------:R-:W-:Y:S01]  /*2820*/  @!P0 IMAD.MOV R11, RZ, RZ, -R11 ;  /* 0x000000ffff0b8224 */ /* 0x000fe200078e0a0b */
[----:B------:R-:W-:Y:S01]  /*2830*/  ISETP.GT.U32.AND P0, PT, R8, R181, PT ;  /* 0x000000b50800720c */ /* 0x000fe20003f04070 */
[----:B------:R-:W-:Y:S01]  /*2840*/  @!P5 IMAD.IADD R177, R177, 0x1, -R8 ;  /* 0x00000001b1b1d824 */ /* 0x000fe200078e0a08 */
[----:B------:R-:W-:Y:S01]  /*2850*/  ISETP.GE.AND P5, PT, R62, RZ, PT ;  /* 0x000000ff3e00720c */ /* 0x000fe20003fa6270 */
[----:B------:R-:W-:-:S04]  /*2860*/  IMAD R183, R8, R12, R183 ;  /* 0x0000000c08b77224 */ /* 0x000fc800078e02b7 */
[--C-:B------:R-:W-:Y:S01]  /*2870*/  @!P4 IMAD.IADD R175, R175, 0x1, -R8.reuse ;  /* 0x00000001afafc824 */ /* 0x100fe200078e0a08 */
[----:B------:R-:W-:Y:S01]  /*2880*/  ISETP.GT.U32.AND P4, PT, R8, R183, PT ;  /* 0x000000b70800720c */ /* 0x000fe20003f84070 */
[--C-:B------:R-:W-:Y:S02]  /*2890*/  @!P6 IMAD.IADD R179, R179, 0x1, -R8.reuse ;  /* 0x00000001b3b3e824 */ /* 0x100fe400078e0a08 */
[----:B------:R-:W-:Y:S02]  /*28a0*/  IMAD.MOV.U32 R13, RZ, RZ, R175 ;  /* 0x000000ffff0d7224 */ /* 0x000fe400078e00af */
[----:B------:R-:W-:Y:S01]  /*28b0*/  @!P0 IMAD.IADD R181, R181, 0x1, -R8 ;  /* 0x00000001b5b58824 */ /* 0x000fe200078e0a08 */
[----:B------:R-:W-:Y:S01]  /*28c0*/  ISETP.GE.AND P6, PT, R48, RZ, PT ;  /* 0x000000ff3000720c */ /* 0x000fe20003fc6270 */
[----:B------:R-:W-:Y:S01]  /*28d0*/  @!P5 IMAD.MOV R13, RZ, RZ, -R13 ;  /* 0x000000ffff0dd224 */ /* 0x000fe200078e0a0d */
[C---:B------:R-:W-:Y:S02]  /*28e0*/  ISETP.GT.U32.AND P0, PT, R8.reuse, R179, PT ;  /* 0x000000b30800720c */ /* 0x040fe40003f04070 */
[----:B------:R-:W-:-:S03]  /*28f0*/  ISETP.GT.U32.AND P5, PT, R8, R181, PT ;  /* 0x000000b50800720c */ /* 0x000fc60003fa4070 */
[----:B------:R-:W-:-:S05]  /*2900*/  @!P4 IMAD.IADD R183, R183, 0x1, -R8 ;  /* 0x00000001b7b7c824 */ /* 0x000fca00078e0a08 */
[----:B------:R-:W-:Y:S01]  /*2910*/  ISETP.GT.U32.AND P4, PT, R8, R183, PT ;  /* 0x000000b70800720c */ /* 0x000fe20003f84070 */
[----:B------:R-:W-:Y:S01]  /*2920*/  @!P6 IMAD.MOV R177, RZ, RZ, -R177 ;  /* 0x000000ffffb1e224 */ /* 0x000fe200078e0ab1 */
[----:B------:R-:W-:Y:S01]  /*2930*/  ISETP.GE.AND P6, PT, R52, RZ, PT ;  /* 0x000000ff3400720c */ /* 0x000fe20003fc6270 */
[--C-:B------:R-:W-:Y:S01]  /*2940*/  @!P0 IMAD.IADD R179, R179, 0x1, -R8.reuse ;  /* 0x00000001b3b38824 */ /* 0x100fe200078e0a08 */
[----:B------:R-:W-:Y:S01]  /*2950*/  ISETP.GE.AND P0, PT, R44, RZ, PT ;  /* 0x000000ff2c00720c */ /* 0x000fe20003f06270 */
[----:B------:R-:W-:Y:S01]  /*2960*/  @!P5 IMAD.IADD R181, R181, 0x1, -R8 ;  /* 0x00000001b5b5d824 */ /* 0x000fe200078e0a08 */
[----:B------:R-:W-:Y:S01]  /*2970*/  ISETP.GE.AND P5, PT, R46, RZ, PT ;  /* 0x000000ff2e00720c */ /* 0x000fe20003fa6270 */
[----:B------:R-:W-:Y:S01]  /*2980*/  IMAD R173, R4, 0x1d, RZ ;  /* 0x0000001d04ad7824 */ /* 0x000fe200078e02ff */
[----:B------:R-:W-:-:S05]  /*2990*/  SHF.R.U32.HI R12, RZ, 0x2, R10 ;  /* 0x00000002ff0c7819 */ /* 0x000fca000001160a */
[----:B------:R-:W-:Y:S01]  /*29a0*/  @!P4 IMAD.IADD R183, R183, 0x1, -R8 ;  /* 0x00000001b7b7c824 */ /* 0x000fe200078e0a08 */
[----:B------:R-:W-:Y:S01]  /*29b0*/  LOP3.LUT R8, RZ, R57, RZ, 0x33, !PT ;  /* 0x00000039ff087212 */ /* 0x000fe200078e33ff */
[----:B------:R-:W-:Y:S01]  /*29c0*/  @!P6 IMAD.MOV R179, RZ, RZ, -R179 ;  /* 0x000000ffffb3e224 */ /* 0x000fe200078e0ab3 */
[----:B------:R-:W-:Y:S01]  /*29d0*/  ISETP.NE.AND P6, PT, R57, RZ, PT ;  /* 0x000000ff3900720c */ /* 0x000fe20003fc5270 */
[----:B------:R-:W-:Y:S01]  /*29e0*/  @!P0 IMAD.MOV R181, RZ, RZ, -R181 ;  /* 0x000000ffffb58224 */ /* 0x000fe200078e0ab5 */
[----:B------:R-:W-:Y:S01]  /*29f0*/  LOP3.LUT R70, R70, 0x1f, RZ, 0xc0, !PT ;  /* 0x0000001f46467812 */ /* 0x000fe200078ec0ff */
[----:B------:R-:W-:Y:S01]  /*2a00*/  @!P5 IMAD.MOV R183, RZ, RZ, -R183 ;  /* 0x000000ffffb7d224 */ /* 0x000fe200078e0ab7 */
[----:B------:R-:W-:Y:S02]  /*2a10*/  LOP3.LUT P4, RZ, R12, 0x1, RZ, 0xc0, !PT ;  /* 0x000000010cff7812 */ /* 0x000fe4000788c0ff */
[----:B------:R-:W-:Y:S01]  /*2a20*/  SEL R201, R8, R11, !P6 ;  /* 0x0000000b08c97207 */ /* 0x000fe20007000000 */
[----:B------:R-:W-:Y:S01]  /*2a30*/  VIADD R68, R9, 0x1f ;  /* 0x0000001f09447836 */ /* 0x000fe20000000000 */
[----:B------:R-:W-:-:S02]  /*2a40*/  SHF.R.S32.HI R175, RZ, 0x1f, R173 ;  /* 0x0000001fffaf7819 */ /* 0x000fc400000114ad */
[C---:B------:R-:W-:Y:S02]  /*2a50*/  SEL R47, R8.reuse, R47, !P6 ;  /* 0x0000002f082f7207 */ /* 0x040fe40007000000 */
[C---:B------:R-:W-:Y:S02]  /*2a60*/  SEL R199, R8.reuse, R61, !P6 ;  /* 0x0000003d08c77207 */ /* 0x040fe40007000000 */
[C---:B------:R-:W-:Y:S02]  /*2a70*/  SEL R51, R8.reuse, R51, !P6 ;  /* 0x0000003308337207 */ /* 0x040fe40007000000 */
[C---:B------:R-:W-:Y:S02]  /*2a80*/  SEL R185, R8.reuse, R45, !P6 ;  /* 0x0000002d08b97207 */ /* 0x040fe40007000000 */
[C---:B------:R-:W-:Y:S02]  /*2a90*/  SEL R187, R8.reuse, R55, !P6 ;  /* 0x0000003708bb7207 */ /* 0x040fe40007000000 */
[----:B------:R-:W-:-:S02]  /*2aa0*/  SEL R189, R8, R49, !P6 ;  /* 0x0000003108bd7207 */ /* 0x000fc40007000000 */
        /* <DEDUP_REMOVED lines=8> */
[----:B------:R-:W-:Y:S02]  /*2b30*/  IADD3 R12, P5, PT, R173, R6, RZ ;  /* 0x00000006ad0c7210 */ /* 0x000fe40007fbe0ff */
[----:B------:R-:W-:Y:S01]  /*2b40*/  SEL R11, R8, R183, !P6 ;  /* 0x000000b7080b7207 */ /* 0x000fe20007000000 */
[----:B------:R-:W-:Y:S01]  /*2b50*/  IMAD R8, R70, R5, RZ ;  /* 0x0000000546087224 */ /* 0x000fe200078e02ff */
[----:B------:R-:W-:Y:S01]  /*2b60*/  ISETP.GT.AND P0, PT, R68, 0x1f, PT ;  /* 0x0000001f4400780c */ /* 0x000fe20003f04270 */
[----:B------:R-:W-:Y:S02]  /*2b70*/  IMAD.X R13, R175, 0x1, R7, P5 ;  /* 0x00000001af0d7824 */ /* 0x000fe400028e0607 */
[----:B------:R-:W-:Y:S01]  /*2b80*/  IMAD R177, R4, 0x1e, RZ ;  /* 0x0000001e04b17824 */ /* 0x000fe200078e02ff */
[----:B------:R-:W-:-:S02]  /*2b90*/  IADD3 R100, P5, PT, R8, UR22, RZ ;  /* 0x0000001608647c10 */ /* 0x000fc4000ffbe0ff */
[----:B------:R-:W-:Y:S02]  /*2ba0*/  PRMT R44, RZ, 0x7610, R44 ;  /* 0x00007610ff2c7816 */ /* 0x000fe4000000002c */
[----:B------:R-:W-:Y:S02]  /*2bb0*/  ISETP.LT.AND P0, PT, R70, R9, P0 ;  /* 0x000000094600720c */ /* 0x000fe40000701270 */
[----:B------:R-:W-:Y:S01]  /*2bc0*/  LEA.HI.X.SX32 R46, R8, UR23, 0x1, P5 ;  /* 0x00000017082e7c11 */ /* 0x000fe2000a8f0eff */
[----:B------:R-:W-:Y:S01]  /*2bd0*/  IMAD R181, R47, UR4, RZ ;  /* 0x000000042fb57c24 */ /* 0x000fe2000f8e02ff */
[----:B------:R-:W-:Y:S01]  /*2be0*/  SHF.R.U32.HI R9, RZ, 0x8, R10 ;  /* 0x00000008ff097819 */ /* 0x000fe2000001160a */
[----:B------:R-:W-:Y:S01]  /*2bf0*/  IMAD R183, R51, UR4, RZ ;  /* 0x0000000433b77c24 */ /* 0x000fe2000f8e02ff */
[----:B------:R-:W-:Y:S01]  /*2c00*/  SHF.R.S32.HI R179, RZ, 0x1f, R177 ;  /* 0x0000001fffb37819 */ /* 0x000fe200000114b1 */
[----:B------:R-:W2:Y:S01]  /*2c10*/  @P4 LDG.E.U8 R44, desc[UR18][R12.64] ;  /* 0x000000120c2c4981 */ /* 0x000ea2000c1e1100 */
[----:B------:R-:W-:-:S02]  /*2c20*/  IADD3 R8, P5, PT, R177, R6, RZ ;  /* 0x00000006b1087210 */ /* 0x000fc40007fbe0ff */
[----:B------:R-:W-:Y:S01]  /*2c30*/  LOP3.LUT P4, RZ, R9, 0x1, RZ, 0xc0, !PT ;  /* 0x0000000109ff7812 */ /* 0x000fe2000788c0ff */
[----:B------:R-:W-:Y:S02]  /*2c40*/  IMAD R185, R185, UR4, RZ ;  /* 0x00000004b9b97c24 */ /* 0x000fe4000f8e02ff */
[----:B------:R-:W-:Y:S01]  /*2c50*/  IMAD.X R9, R179, 0x1, R7, P5 ;  /* 0x00000001b3097824 */ /* 0x000fe200028e0607 */
[-C--:B------:R-:W-:Y:S01]  /*2c60*/  IADD3 R72, P5, PT, R181, R100.reuse, RZ ;  /* 0x00000064b5487210 */ /* 0x080fe20007fbe0ff */
[----:B------:R-:W-:Y:S01]  /*2c70*/  IMAD R187, R187, UR4, RZ ;  /* 0x00000004bbbb7c24 */ /* 0x000fe2000f8e02ff */
[----:B------:R-:W-:Y:S01]  /*2c80*/  IADD3 R74, P6, PT, R183, R100, RZ ;  /* 0x00000064b74a7210 */ /* 0x000fe20007fde0ff */
[----:B------:R-:W-:Y:S01]  /*2c90*/  IMAD R189, R189, UR4, RZ ;  /* 0x00000004bdbd7c24 */ /* 0x000fe2000f8e02ff */
[----:B------:R-:W-:Y:S01]  /*2ca0*/  LEA.HI.X.SX32 R181, R181, R46, 0x1, P5 ;  /* 0x0000002eb5b57211 */ /* 0x000fe200028f0eff */
[----:B------:R-:W-:Y:S01]  /*2cb0*/  IMAD R191, R191, UR4, RZ ;  /* 0x00000004bfbf7c24 */ /* 0x000fe2000f8e02ff */
[----:B------:R-:W-:-:S02]  /*2cc0*/  IADD3 R76, P5, PT, R185, R100, RZ ;  /* 0x00000064b94c7210 */ /* 0x000fc40007fbe0ff */
[----:B------:R-:W-:Y:S02]  /*2cd0*/  LEA.HI.X.SX32 R183, R183, R46, 0x1, P6 ;  /* 0x0000002eb7b77211 */ /* 0x000fe400030f0eff */
[----:B------:R-:W-:Y:S01]  /*2ce0*/  IADD3 R78, P6, PT, R187, R100, RZ ;  /* 0x00000064bb4e7210 */ /* 0x000fe20007fde0ff */
[----:B------:R-:W-:Y:S01]  /*2cf0*/  IMAD R193, R193, UR4, RZ ;  /* 0x00000004c1c17c24 */ /* 0x000fe2000f8e02ff */
[----:B------:R-:W-:Y:S01]  /*2d00*/  LEA.HI.X.SX32 R185, R185, R46, 0x1, P5 ;  /* 0x0000002eb9b97211 */ /* 0x000fe200028f0eff */
[----:B------:R-:W-:Y:S01]  /*2d10*/  IMAD R199, R199, UR4, RZ ;  /* 0x00000004c7c77c24 */ /* 0x000fe2000f8e02ff */
[----:B------:R-:W-:Y:S02]  /*2d20*/  IADD3 R80, P5, PT, R189, R100, RZ ;  /* 0x00000064bd507210 */ /* 0x000fe40007fbe0ff */
[----:B------:R-:W-:Y:S02]  /*2d30*/  LEA.HI.X.SX32 R187, R187, R46, 0x1, P6 ;  /* 0x0000002ebbbb7211 */ /* 0x000fe400030f0eff */
        /* <DEDUP_REMOVED lines=24> */
[----:B------:R-:W-:-:S02]  /*2ec0*/  IADD3 R94, P6, PT, R207, R100, RZ ;  /* 0x00000064cf5e7210 */ /* 0x000fc40007fde0ff */
[----:B------:R-:W-:Y:S02]  /*2ed0*/  LEA.HI.X.SX32 R211, R211, R46, 0x1, P5 ;  /* 0x0000002ed3d37211 */ /* 0x000fe400028f0eff */
[----:B------:R-:W-:Y:S02]  /*2ee0*/  IADD3 R98, P5, PT, R209, R100, RZ ;  /* 0x00000064d1627210 */ /* 0x000fe40007fbe0ff */
[----:B------:R-:W-:Y:S02]  /*2ef0*/  LEA.HI.X.SX32 R207, R207, R46, 0x1, P6 ;  /* 0x0000002ecfcf7211 */ /* 0x000fe400030f0eff */
[----:B------:R-:W-:Y:S02]  /*2f00*/  SHF.R.U32.HI R10, RZ, 0x1, R10 ;  /* 0x00000001ff0a7819 */ /* 0x000fe4000001160a */
[----:B------:R-:W-:Y:S02]  /*2f10*/  IADD3 R100, P6, PT, R11, R100, RZ ;  /* 0x000000640b647210 */ /* 0x000fe40007fde0ff */
[----:B------:R-:W-:-:S02]  /*2f20*/  LEA.HI.X.SX32 R209, R209, R46, 0x1, P5 ;  /* 0x0000002ed1d17211 */ /* 0x000fc400028f0eff */
[----:B------:R-:W-:Y:S02]  /*2f30*/  PRMT R48, RZ, 0x7610, R48 ;  /* 0x00007610ff307816 */ /* 0x000fe40000000030 */
[----:B------:R-:W-:Y:S01]  /*2f40*/  LOP3.LUT P5, RZ, R10, 0x1, RZ, 0xc0, !PT ;  /* 0x000000010aff7812 */ /* 0x000fe200078ac0ff */
[----:B------:R-:W-:Y:S01]  /*2f50*/  @P0 IMAD.MOV.U32 R10, RZ, RZ, R72 ;  /* 0x000000ffff0a0224 */ /* 0x000fe200078e0048 */
[----:B------:R-:W-:Y:S01]  /*2f60*/  LEA.HI.X.SX32 R205, R11, R46, 0x1, P6 ;  /* 0x0000002e0bcd7211 */ /* 0x000fe200030f0eff */
[----:B------:R-:W-:Y:S01]  /*2f70*/  @P0 IMAD.MOV.U32 R11, RZ, RZ, R181 ;  /* 0x000000ffff0b0224 */ /* 0x000fe200078e00b5 */
[----:B------:R-:W-:-:S04]  /*2f80*/  PRMT R50, RZ, 0x7610, R50 ;  /* 0x00007610ff327816 */ /* 0x000fc80000000032 */
[----:B------:R0:W5:Y:S01]  /*2f90*/  @P0 LDG.E.U8 R48, desc[UR18][R10.64] ;  /* 0x000000120a300981 */ /* 0x000162000c1e1100 */
[----:B------:R-:W-:Y:S01]  /*2fa0*/  PRMT R52, RZ, 0x7610, R52 ;  /* 0x00007610ff347816 */ /* 0x000fe20000000034 */
[----:B0-----:R-:W-:Y:S02]  /*2fb0*/  @P0 IMAD.MOV.U32 R10, RZ, RZ, R76 ;  /* 0x000000ffff0a0224 */ /* 0x001fe400078e004c */
[----:B------:R-:W-:-:S05]  /*2fc0*/  @P0 IMAD.MOV.U32 R11, RZ, RZ, R185 ;  /* 0x000000ffff0b0224 */ /* 0x000fca00078e00b9 */
        /* <DEDUP_REMOVED lines=9> */
[----:B------:R-:W-:Y:S02]  /*3060*/  PRMT R58, RZ, 0x7610, R58 ;  /* 0x00007610ff3a7816 */ /* 0x000fe4000000003a */
[----:B------:R-:W-:Y:S01]  /*3070*/  PRMT R46, RZ, 0x7610, R46 ;  /* 0x00007610ff2e7816 */ /* 0x000fe2000000002e */
[C---:B------:R-:W-:Y:S02]  /*3080*/  IMAD R213, R4.reuse, 0x17, RZ ;  /* 0x0000001704d57824 */ /* 0x040fe400078e02ff */
[----:B------:R-:W-:-:S03]  /*3090*/  IMAD R215, R4, 0x1f, RZ ;  /* 0x0000001f04d77824 */ /* 0x000fc600078e02ff */
[----:B------:R-:W5:Y:S01]  /*30a0*/  @P5 LDG.E.U8 R46, desc[UR18][R8.64] ;  /* 0x00000012082e5981 */ /* 0x000f62000c1e1100 */
[----:B0-----:R-:W-:Y:S02]  /*30b0*/  @P0 IMAD.MOV.U32 R10, RZ, RZ, R88 ;  /* 0x000000ffff0a0224 */ /* 0x001fe400078e0058 */
[----:B------:R-:W-:-:S05]  /*30c0*/  @P0 IMAD.MOV.U32 R11, RZ, RZ, R203 ;  /* 0x000000ffff0b0224 */ /* 0x000fca00078e00cb */
[----:B------:R0:W5:Y:S01]  /*30d0*/  @P0 LDG.E.U8 R56, desc[UR18][R10.64] ;  /* 0x000000120a380981 */ /* 0x000162000c1e1100 */
[----:B------:R-:W-:Y:S01]  /*30e0*/  SHF.R.S32.HI R217, RZ, 0x1f, R213 ;  /* 0x0000001fffd97819 */ /* 0x000fe200000114d5 */
[----:B0-----:R-:W-:Y:S02]  /*30f0*/  @P0 IMAD.MOV.U32 R10, RZ, RZ, R90 ;  /* 0x000000ffff0a0224 */ /* 0x001fe400078e005a */
[----:B------:R-:W-:-:S05]  /*3100*/  @P0 IMAD.MOV.U32 R11, RZ, RZ, R201 ;  /* 0x000000ffff0b0224 */ /* 0x000fca00078e00c9 */
[----:B------:R0:W5:Y:S01]  /*3110*/  @P0 LDG.E.U8 R58, desc[UR18][R10.64] ;  /* 0x000000120a3a0981 */ /* 0x000162000c1e1100 */
[----:B------:R-:W-:Y:S02]  /*3120*/  SHF.R.S32.HI R219, RZ, 0x1f, R215 ;  /* 0x0000001fffdb7819 */ /* 0x000fe400000114d7 */
[----:B0-----:R-:W-:-:S05]  /*3130*/  IADD3 R10, P5, PT, R213, R6, RZ ;  /* 0x00000006d50a7210 */ /* 0x001fca0007fbe0ff */
[----:B------:R-:W-:Y:S01]  /*3140*/  IMAD.X R11, R217, 0x1, R7, P5 ;  /* 0x00000001d90b7824 */ /* 0x000fe200028e0607 */
[----:B------:R-:W-:Y:S02]  /*3150*/  IADD3 R6, P5, PT, R215, R6, RZ ;  /* 0x00000006d7067210 */ /* 0x000fe40007fbe0ff */
[----:B------:R-:W-:-:S03]  /*3160*/  PRMT R45, RZ, 0x7610, R45 ;  /* 0x00007610ff2d7816 */ /* 0x000fc6000000002d */
[----:B------:R-:W-:Y:S01]  /*3170*/  IMAD.X R7, R219, 0x1, R7, P5 ;  /* 0x00000001db077824 */ /* 0x000fe200028e0607 */
[----:B------:R-:W-:-:S04]  /*3180*/  PRMT R51, RZ, 0x7610, R51 ;  /* 0x00007610ff337816 */ /* 0x000fc80000000033 */
[----:B------:R0:W5:Y:S01]  /*3190*/  @!P2 LDG.E.U8 R45, desc[UR18][R6.64] ;  /* 0x00000012062da981 */ /* 0x000162000c1e1100 */
[----:B------:R-:W-:Y:S01]  /*31a0*/  PRMT R60, RZ, 0x7610, R60 ;  /* 0x00007610ff3c7816 */ /* 0x000fe2000000003c */
[----:B------:R-:W-:Y:S01]  /*31b0*/  @P0 IMAD.MOV.U32 R12, RZ, RZ, R92 ;  /* 0x000000ffff0c0224 */ /* 0x000fe200078e005c */
[----:B------:R-:W-:Y:S01]  /*31c0*/  PRMT R47, RZ, 0x7610, R47 ;  /* 0x00007610ff2f7816 */ /* 0x000fe2000000002f */
[----:B------:R-:W-:Y:S01]  /*31d0*/  @P0 IMAD.MOV.U32 R13, RZ, RZ, R211 ;  /* 0x000000ffff0d0224 */ /* 0x000fe200078e00d3 */
[----:B------:R-:W-:Y:S01]  /*31e0*/  PRMT R53, RZ, 0x7610, R53 ;  /* 0x00007610ff357816 */ /* 0x000fe20000000035 */
[----:B------:R-:W-:Y:S02]  /*31f0*/  @P0 IMAD.MOV.U32 R8, RZ, RZ, R74 ;  /* 0x000000ffff080224 */ /* 0x000fe400078e004a */
[----:B------:R-:W-:Y:S01]  /*3200*/  @P0 IMAD.MOV.U32 R9, RZ, RZ, R183 ;  /* 0x000000ffff090224 */ /* 0x000fe200078e00b7 */
[----:B------:R-:W-:Y:S01]  /*3210*/  PRMT R62, RZ, 0x7610, R62 ;  /* 0x00007610ff3e7816 */ /* 0x000fe2000000003e */
[----:B0-----:R-:W-:Y:S01]  /*3220*/  @P0 IMAD.MOV.U32 R6, RZ, RZ, R82 ;  /* 0x000000ffff060224 */ /* 0x001fe200078e0052 */
[----:B------:R0:W5:Y:S01]  /*3230*/  @P0 LDG.E.U8 R60, desc[UR18][R12.64] ;  /* 0x000000120c3c0981 */ /* 0x000162000c1e1100 */
[----:B------:R-:W-:Y:S01]  /*3240*/  @P0 IMAD.MOV.U32 R7, RZ, RZ, R191 ;  /* 0x000000ffff070224 */ /* 0x000fe200078e00bf */
[----:B------:R-:W-:-:S02]  /*3250*/  PRMT R49, RZ, 0x7610, R49 ;  /* 0x00007610ff317816 */ /* 0x000fc40000000031 */
[----:B------:R1:W5:Y:S04]  /*3260*/  @P0 LDG.E.U8 R47, desc[UR18][R8.64] ;  /* 0x00000012082f0981 */ /* 0x000368000c1e1100 */
[----:B------:R3:W5:Y:S01]  /*3270*/  @P0 LDG.E.U8 R51, desc[UR18][R6.64] ;  /* 0x0000001206330981 */ /* 0x000762000c1e1100 */
[----:B------:R-:W-:Y:S01]  /*3280*/  PRMT R55, RZ, 0x7610, R55 ;  /* 0x00007610ff377816 */ /* 0x000fe20000000037 */
[----:B0-----:R-:W-:Y:S02]  /*3290*/  @P0 IMAD.MOV.U32 R12, RZ, RZ, R98 ;  /* 0x000000ffff0c0224 */ /* 0x001fe400078e0062 */
[----:B------:R-:W-:Y:S02]  /*32a0*/  @P0 IMAD.MOV.U32 R13, RZ, RZ, R209 ;  /* 0x000000ffff0d0224 */ /* 0x000fe400078e00d1 */
[----:B-1----:R-:W-:-:S02]  /*32b0*/  @P0 IMAD.MOV.U32 R8, RZ, RZ, R78 ;  /* 0x000000ffff080224 */ /* 0x002fc400078e004e */
[----:B------:R-:W-:Y:S01]  /*32c0*/  @P0 IMAD.MOV.U32 R9, RZ, RZ, R187 ;  /* 0x000000ffff090224 */ /* 0x000fe200078e00bb */
[----:B------:R0:W5:Y:S01]  /*32d0*/  @P0 LDG.E.U8 R62, desc[UR18][R12.64] ;  /* 0x000000120c3e0981 */ /* 0x000162000c1e1100 */
[----:B---3--:R-:W-:Y:S02]  /*32e0*/  @P0 IMAD.MOV.U32 R6, RZ, RZ, R198 ;  /* 0x000000ffff060224 */ /* 0x008fe400078e00c6 */
[----:B------:R-:W-:Y:S01]  /*32f0*/  @P0 IMAD.MOV.U32 R7, RZ, RZ, R199 ;  /* 0x000000ffff070224 */ /* 0x000fe200078e00c7 */
[----:B------:R1:W3:Y:S04]  /*3300*/  @P0 LDG.E.U8 R49, desc[UR18][R8.64] ;  /* 0x0000001208310981 */ /* 0x0002e8000c1e1100 */
[----:B------:R4:W3:Y:S01]  /*3310*/  @P0 LDG.E.U8 R53, desc[UR18][R6.64] ;  /* 0x0000001206350981 */ /* 0x0008e2000c1e1100 */
[----:B0-----:R-:W-:-:S02]  /*3320*/  PRMT R13, RZ, 0x7610, R13 ;  /* 0x00007610ff0d7816 */ /* 0x001fc4000000000d */
[----:B-1----:R-:W-:-:S04]  /*3330*/  PRMT R9, RZ, 0x7610, R9 ;  /* 0x00007610ff097816 */ /* 0x002fc80000000009 */
[----:B------:R0:W3:Y:S01]  /*3340*/  @P4 LDG.E.U8 R13, desc[UR18][R10.64] ;  /* 0x000000120a0d4981 */ /* 0x0000e2000c1e1100 */
[----:B----4-:R-:W-:Y:S02]  /*3350*/  @P0 IMAD.MOV.U32 R6, RZ, RZ, R86 ;  /* 0x000000ffff060224 */ /* 0x010fe400078e0056 */
[----:B------:R-:W-:-:S05]  /*3360*/  @P0 IMAD.MOV.U32 R7, RZ, RZ, R197 ;  /* 0x000000ffff070224 */ /* 0x000fca00078e00c5 */
[----:B------:R1:W4:Y:S01]  /*3370*/  @P0 LDG.E.U8 R55, desc[UR18][R6.64] ;  /* 0x0000001206370981 */ /* 0x000322000c1e1100 */
[----:B0-----:R-:W-:Y:S01]  /*3380*/  PRMT R11, RZ, 0x7610, R11 ;  /* 0x00007610ff0b7816 */ /* 0x001fe2000000000b */
[----:B-1----:R-:W-:Y:S02]  /*3390*/  @P0 IMAD.MOV.U32 R6, RZ, RZ, R96 ;  /* 0x000000ffff060224 */ /* 0x002fe400078e0060 */
[----:B------:R-:W-:-:S05]  /*33a0*/  @P0 IMAD.MOV.U32 R7, RZ, RZ, R195 ;  /* 0x000000ffff070224 */ /* 0x000fca00078e00c3 */
[----:B------:R0:W4:Y:S01]  /*33b0*/  @P0 LDG.E.U8 R9, desc[UR18][R6.64] ;  /* 0x0000001206090981 */ /* 0x000122000c1e1100 */
[----:B------:R-:W-:Y:S01]  /*33c0*/  PRMT R57, RZ, 0x7610, R57 ;  /* 0x00007610ff397816 */ /* 0x000fe20000000039 */
[----:B0-----:R-:W-:Y:S02]  /*33d0*/  @P0 IMAD.MOV.U32 R6, RZ, RZ, R94 ;  /* 0x000000ffff060224 */ /* 0x001fe400078e005e */
[----:B------:R-:W-:-:S05]  /*33e0*/  @P0 IMAD.MOV.U32 R7, RZ, RZ, R207 ;  /* 0x000000ffff070224 */ /* 0x000fca00078e00cf */
[----:B------:R0:W4:Y:S02]  /*33f0*/  @P0 LDG.E.U8 R11, desc[UR18][R6.64] ;  /* 0x00000012060b0981 */ /* 0x000124000c1e1100 */
[----:B0-----:R-:W-:Y:S02]  /*3400*/  @P0 IMAD.MOV.U32 R6, RZ, RZ, R100 ;  /* 0x000000ffff060224 */ /* 0x001fe400078e0064 */
[----:B------:R-:W-:-:S05]  /*3410*/  @P0 IMAD.MOV.U32 R7, RZ, RZ, R205 ;  /* 0x000000ffff070224 */ /* 0x000fca00078e00cd */
[----:B------:R-:W4:Y:S01]  /*3420*/  @P0 LDG.E.U8 R57, desc[UR18][R6.64] ;  /* 0x0000001206390981 */ /* 0x000f22000c1e1100 */
[----:B------:R-:W-:-:S04]  /*3430*/  @!UP0 UIADD3 UR4, UPT, UPT, -UR7, 0x100000, URZ ;  /* 0x0010000007048890 */ /* 0x000fc8000fffe1ff */
[----:B------:R-:W-:Y:S02]  /*3440*/  @!UP0 USHF.L.U32 UR5, UR4, 0xb, URZ ;  /* 0x0000000b04058899 */ /* 0x000fe400080006ff */
[----:B------:R-:W-:Y:S01]  /*3450*/  @!UP0 USHF.L.U32 UR4, UR4, 0x1, URZ ;  /* 0x0000000104048899 */ /* 0x000fe200080006ff */
[----:B------:R-:W-:Y:S01]  /*3460*/  VOTEU.ALL UP0, P3 ;  /* 0x0000000000ff7886 */ /* 0x000fe20001800000 */
[C---:B------:R-:W-:Y:S02]  /*3470*/  LOP3.LUT R102, R3.reuse, 0x10, RZ, 0x3c, !PT ;  /* 0x0000001003667812 */ /* 0x040fe400078e3cff */
[C---:B------:R-:W-:Y:S02]  /*3480*/  LOP3.LUT R104, R3.reuse, 0x20, RZ, 0x3c, !PT ;  /* 0x0000002003687812 */ /* 0x040fe400078e3cff */
[C---:B------:R-:W-:Y:S02]  /*3490*/  LOP3.LUT R106, R3.reuse, 0x30, RZ, 0x3c, !PT ;  /* 0x00000030036a7812 */ /* 0x040fe400078e3cff */
[----:B------:R-:W-:-:S02]  /*34a0*/  LOP3.LUT R108, R3, 0x40, RZ, 0x3c, !PT ;  /* 0x00000040036c7812 */ /* 0x000fc400078e3cff */
[C---:B------:R-:W-:Y:S02]  /*34b0*/  LOP3.LUT R221, R3.reuse, 0x50, RZ, 0x3c, !PT ;  /* 0x0000005003dd7812 */ /* 0x040fe400078e3cff */
[----:B------:R0:W1:Y:S01]  /*34c0*/  @!UP0 SYNCS.EXCH.64 URZ, [UR16+0x3008], UR4 ;  /* 0x0030080410ff85b2 */ /* 0x0000620008000100 */
[----:B------:R0:W-:Y:S01]  /*34d0*/  STS.U8 [R3+UR16], R18 ;  /* 0x0000001203007988 */ /* 0x0001e20008000010 */
[----:B------:R-:W-:-:S03]  /*34e0*/  LOP3.LUT R223, R3, 0x60, RZ, 0x3c, !PT ;  /* 0x0000006003df7812 */ /* 0x000fc600078e3cff */
[----:B--2---:R0:W-:Y:S01]  /*34f0*/  STS.U8 [R3+UR16+0x400], R24 ;  /* 0x0004001803007988 */ /* 0x0041e20008000010 */
[----:B------:R-:W-:-:S03]  /*3500*/  LOP3.LUT R110, R3, 0x70, RZ, 0x3c, !PT ;  /* 0x00000070036e7812 */ /* 0x000fc600078e3cff */
[----:B------:R0:W-:Y:S04]  /*3510*/  STS.U8 [R3+UR16+0x800], R26 ;  /* 0x0008001a03007988 */ /* 0x0001e80008000010 */
        /* <DEDUP_REMOVED lines=21> */
[----:B-----5:R0:W-:Y:S04]  /*3670*/  STS.U8 [R223+UR16+0x300], R22 ;  /* 0x00030016df007988 */ /* 0x0201e80008000010 */
[----:B------:R0:W-:Y:S04]  /*3680*/  STS.U8 [R223+UR16+0x700], R30 ;  /* 0x0007001edf007988 */ /* 0x0001e80008000010 */
[----:B------:R0:W-:Y:S01]  /*3690*/  STS.U8 [R223+UR16+0xb00], R39 ;  /* 0x000b0027df007988 */ /* 0x0001e20008000010 */
[----:B------:R-:W-:-:S04]  /*36a0*/  ISETP.NE.U32.AND P0, PT, RZ, UR8, PT ;  /* 0x00000008ff007c0c */ /* 0x000fc8000bf05070 */
[C---:B------:R-:W-:Y:S01]  /*36b0*/  ISETP.LT.OR P2, PT, R68.reuse, 0x20, P0 ;  /* 0x000000204400780c */ /* 0x040fe20000741670 */
[----:B------:R0:W-:Y:S04]  /*36c0*/  STS.U8 [R223+UR16+0xf00], R46 ;  /* 0x000f002edf007988 */ /* 0x0001e80008000010 */
[----:B------:R0:W-:Y:S04]  /*36d0*/  STS.U8 [R110+UR16+0x380], R23 ;  /* 0x000380176e007988 */ /* 0x0001e80008000010 */
[----:B------:R0:W-:Y:S01]  /*36e0*/  STS.U8 [R110+UR16+0x780], R33 ;  /* 0x000780216e007988 */ /* 0x0001e20008000010 */
[----:B------:R-:W-:-:S03]  /*36f0*/  ISETP.GE.AND P4, PT, R68, 0x40, PT ;  /* 0x000000404400780c */ /* 0x000fc60003f86270 */
[----:B------:R0:W-:Y:S04]  /*3700*/  STS.U8 [R110+UR16+0xf80], R45 ;  /* 0x000f802d6e007988 */ /* 0x0001e80008000010 */
[----:B---3--:R0:W-:Y:S04]  /*3710*/  STS.U8 [R110+UR16+0xb80], R13 ;  /* 0x000b800d6e007988 */ /* 0x0081e80008000010 */
        /* <DEDUP_REMOVED lines=12> */
[----:B----4-:R0:W-:Y:S04]  /*37e0*/  STS.U8 [R102+UR16+0x2480], R55 ;  /* 0x0024803766007988 */ /* 0x0101e80008000010 */
[----:B------:R0:W-:Y:S04]  /*37f0*/  STS.U8 [R102+UR16+0x2580], R9 ;  /* 0x0025800966007988 */ /* 0x0001e80008000010 */
[----:B------:R0:W-:Y:S04]  /*3800*/  STS.U8 [R102+UR16+0x2680], R11 ;  /* 0x0026800b66007988 */ /* 0x0001e80008000010 */
[----:B------:R0:W-:Y:S01]  /*3810*/  STS.U8 [R102+UR16+0x2780], R57 ;  /* 0x0027803966007988 */ /* 0x0001e20008000010 */
[----:B-1----:R1:W-:Y:S06]  /*3820*/  MEMBAR.ALL.CTA ;  /* 0x0000000000007992 */ /* 0x0023ec0000008000 */
[----:B-1----:R-:W1:Y:S02]  /*3830*/  FENCE.VIEW.ASYNC.S ;  /* 0x00000000000073c6 */ /* 0x002e640000000000 */
[----:B-1----:R-:W-:Y:S06]  /*3840*/  BAR.SYNC.DEFER_BLOCKING 0x0 ;  /* 0x0000000000007b1d */ /* 0x002fec0000010000 */
[----:B------:R-:W-:Y:S05]  /*3850*/  @P2 BRA `(.L_x_6) ;  /* 0x00000000003c2947 */ /* 0x000fea0003800000 */
[----:B0-----:R-:W-:Y:S02]  /*3860*/  UIADD3 UR4, UPT, UPT, UR16, 0x2000, URZ ;  /* 0x0000200010047890 */ /* 0x001fe4000fffe0ff */
[----:B------:R-:W-:Y:S02]  /*3870*/  USHF.R.U32.HI UR6, URZ, 0x4, UR16 ;  /* 0x00000004ff067899 */ /* 0x000fe40008011610 */
[----:B------:R-:W-:Y:S02]  /*3880*/  USHF.R.U32.HI UR4, URZ, 0x4, UR4 ;  /* 0x00000004ff047899 */ /* 0x000fe40008011604 */
[----:B------:R-:W-:Y:S02]  /*3890*/  USGXT.U32 UR6, UR6, 0xe ;  /* 0x0000000e0606789a */ /* 0x000fe40008000000 */
[----:B------:R-:W-:Y:S01]  /*38a0*/  USGXT.U32 UR8, UR4, 0xe ;  /* 0x0000000e0408789a */ /* 0x000fe20008000000 */
[----:B------:R-:W-:Y:S02]  /*38b0*/  UMOV UR5, URZ ;  /* 0x000000ff00057c82 */ /* 0x000fe40008000000 */
[----:B------:R-:W-:Y:S01]  /*38c0*/  UMOV UR4, UR10 ;  /* 0x0000000a00047c82 */ /* 0x000fe20008000000 */
[----:B------:R-:W-:Y:S01]  /*38d0*/  UMOV UR14, 0x0 ;  /* 0x00000000000e7882 */ /* 0x000fe20000000000 */
[----:B------:R-:W-:Y:S01]  /*38e0*/  UMOV UR15, 0x8108490 ;  /* 0x08108490000f7882 */ /* 0x000fe20000000000 */
[----:B------:R-:W-:Y:S01]  /*38f0*/  UMOV UR7, 0x40004040 ;  /* 0x4000404000077882 */ /* 0x000fe20000000000 */
[----:B------:R-:W-:Y:S01]  /*3900*/  UMOV UR9, 0xc0004010 ;  /* 0xc000401000097882 */ /* 0x000fe20000000000 */
[----:B------:R-:W-:Y:S01]  /*3910*/  UMOV UR4, UR4 ;  /* 0x0000000400047c82 */ /* 0x000fe20008000000 */
[----:B------:R1:W-:Y:S01]  /*3920*/  UTCQMMA gdesc[UR6], gdesc[UR8], tmem[UR17], tmem[UR14], idesc[UR15], !UPT ;  /* 0x00ff0e08060075ea */ /* 0x0003e2000f800311 */
[----:B------:R1:W-:Y:S01]  /*3930*/  UTCBAR [UR4], URZ ;  /* 0x000000ff040073e9 */ /* 0x0003e200080000ff */
[----:B------:R-:W-:-:S02]  /*3940*/  NOP ;  /* 0x0000000000007918 */ /* 0x000fc40000000000 */
.L_x_6:
[----:B01----:R-:W-:Y:S01]  /*3950*/  UMOV UR4, URZ ;  /* 0x000000ff00047c82 */ /* 0x003fe20008000000 */
[----:B------:R-:W-:Y:S05]  /*3960*/  @!P4 BRA `(.L_x_7) ;  /* 0x000000140060c947 */ /* 0x000fea0003800000 */
[----:B------:R-:W-:Y:S01]  /*3970*/  SHF.R.S32.HI R7, RZ, 0x1f, R68 ;  /* 0x0000001fff077819 */ /* 0x000fe20000011444 */
[----:B------:R-:W-:Y:S01]  /*3980*/  IMAD.SHL.U32 R112, R4, 0x20, RZ ;  /* 0x0000002004707824 */ /* 0x000fe200078e00ff */
[----:B------:R-:W-:Y:S01]  /*3990*/  UIADD3 UR5, UPT, UPT, UR16, 0x2800, URZ ;  /* 0x0000280010057890 */ /* 0x000fe2000fffe0ff */
[----:B------:R-:W-:Y:S01]  /*39a0*/  IMAD.SHL.U32 R227, R5, 0x20, RZ ;  /* 0x0000002005e37824 */ /* 0x000fe200078e00ff */
[----:B------:R-:W-:Y:S01]  /*39b0*/  LEA.HI R7, R7, R68, RZ, 0x5 ;  /* 0x0000004407077211 */ /* 0x000fe200078f28ff */
[----:B------:R-:W-:Y:S01]  /*39c0*/  UIADD3 UR4, UPT, UPT, UR16, 0x1000, URZ ;  /* 0x0000100010047890 */ /* 0x000fe2000fffe0ff */
[--C-:B------:R-:W-:Y:S01]  /*39d0*/  IADD3 R114, P2, P4, R15, UR20, R112.reuse ;  /* 0x000000140f727c10 */ /* 0x100fe2000fc5e070 */
[----:B------:R-:W-:Y:S01]  /*39e0*/  USHF.R.U32.HI UR5, URZ, 0x4, UR5 ;  /* 0x00000004ff057899 */ /* 0x000fe20008011605 */
[----:B------:R-:W-:Y:S01]  /*39f0*/  SHF.R.S32.HI R7, RZ, 0x5, R7 ;  /* 0x00000005ff077819 */ /* 0x000fe20000011407 */
[----:B------:R-:W-:Y:S01]  /*3a00*/  USHF.R.U32.HI UR4, URZ, 0x4, UR4 ;  /* 0x00000004ff047899 */ /* 0x000fe20008011604 */
[----:B------:R-:W-:Y:S01]  /*3a10*/  SHF.R.S32.HI R225, RZ, 0x1f, R112 ;  /* 0x0000001fffe17819 */ /* 0x000fe20000011470 */
[----:B------:R-:W-:Y:S01]  /*3a20*/  IMAD.MOV.U32 R4, RZ, RZ, RZ ;  /* 0x000000ffff047224 */ /* 0x000fe200078e00ff */
[----:B------:R-:W-:Y:S01]  /*3a30*/  VIMNMX R7, PT, PT, R7, 0x2, !PT ;  /* 0x0000000207077848 */ /* 0x000fe20007fe0100 */
[----:B------:R-:W-:Y:S01]  /*3a40*/  USGXT.U32 UR14, UR5, 0xe ;  /* 0x0000000e050e789a */ /* 0x000fe20008000000 */
[----:B------:R-:W-:Y:S01]  /*3a50*/  IADD3.X R116, PT, PT, R14, UR21, R225, P2, P4 ;  /* 0x000000150e747c10 */ /* 0x000fe200097e84e1 */
[----:B------:R-:W0:Y:S01]  /*3a60*/  LDCU UR20, c[0x0][0x3a8] ;  /* 0x00007500ff1477ac */ /* 0x000e220008000800 */
[----:B------:R-:W-:Y:S01]  /*3a70*/  SHF.R.S32.HI R118, RZ, 0x1f, R227 ;  /* 0x0000001fff767819 */ /* 0x000fe200000114e3 */
[----:B------:R-:W-:Y:S01]  /*3a80*/  VIADD R120, R7, 0xffffffff ;  /* 0xffffffff07787836 */ /* 0x000fe20000000000 */
[----:B------:R-:W-:Y:S01]  /*3a90*/  USGXT.U32 UR8, UR4, 0xe ;  /* 0x0000000e0408789a */ /* 0x000fe20008000000 */
[----:B------:R-:W-:Y:S01]  /*3aa0*/  UMOV UR13, UR10 ;  /* 0x0000000a000d7c82 */ /* 0x000fe20008000000 */
[----:B------:R-:W-:Y:S01]  /*3ab0*/  UMOV UR15, 0x1 ;  /* 0x00000001000f7882 */ /* 0x000fe20000000000 */
[----:B------:R-:W-:-:S09]  /*3ac0*/  UMOV UR5, URZ ;  /* 0x000000ff00057c82 */ /* 0x000fd20008000000 */
.L_x_10:
[----:B------:R-:W-:Y:S01]  /*3ad0*/  IMAD.U32 R122, R4, -0x80000000, RZ ;  /* 0x80000000047a7824 */ /* 0x000fe200078e00ff */
[-C--:B------:R-:W-:Y:S02]  /*3ae0*/  IADD3 R4, P6, PT, R215, R114.reuse, RZ ;  /* 0x00000072d7047210 */ /* 0x080fe40007fde0ff */
[-C--:B------:R-:W-:Y:S02]  /*3af0*/  IADD3 R6, P4, PT, R177, R114.reuse, RZ ;  /* 0x00000072b1067210 */ /* 0x080fe40007f9e0ff */
[-C--:B------:R-:W-:Y:S01]  /*3b00*/  IADD3 R8, P2, PT, R173, R114.reuse, RZ ;  /* 0x00000072ad087210 */ /* 0x080fe20007f5e0ff */
[--C-:B------:R-:W-:Y:S01]  /*3b10*/  IMAD.X R5, R219, 0x1, R116.reuse, P6 ;  /* 0x00000001db057824 */ /* 0x100fe200030e0674 */
        /* <DEDUP_REMOVED lines=30> */
[----:B------:R-:W1:Y:S01]  /*3d00*/  SYNCS.PHASECHK.TRANS64.TRYWAIT P6, [UR13], R122 ;  /* 0x0000007aff0075a7 */ /* 0x000e6200080c110d */
        /* <DEDUP_REMOVED lines=22> */
[----:B------:R-:W-:Y:S01]  /*3e70*/  IADD3 R62, P4, PT, R69, R114, RZ ;  /* 0x00000072453e7210 */ /* 0x000fe20007f9e0ff */
[--C-:B------:R-:W-:Y:S01]  /*3e80*/  IMAD.X R59, R79, 0x1, R116.reuse, P2 ;  /* 0x000000014f3b7824 */ /* 0x100fe200010e0674 */
[----:B0-----:R-:W-:Y:S01]  /*3e90*/  IADD3 R64, P2, PT, R114, UR20, RZ ;  /* 0x0000001472407c10 */ /* 0x001fe2000ff5e0ff */
[--C-:B------:R-:W-:Y:S01]  /*3ea0*/  IMAD.X R61, R75, 0x1, R116.reuse, P5 ;  /* 0x000000014b3d7824 */ /* 0x100fe200028e0674 */
[C---:B------:R-:W-:Y:S01]  /*3eb0*/  ISETP.GT.AND P5, PT, R66.reuse, 0x1, PT ;  /* 0x000000014200780c */ /* 0x040fe20003fa4270 */
[--C-:B------:R-:W-:Y:S01]  /*3ec0*/  IMAD.X R63, R71, 0x1, R116.reuse, P4 ;  /* 0x00000001473f7824 */ /* 0x100fe200020e0674 */
[C---:B------:R-:W-:Y:S01]  /*3ed0*/  ISETP.GT.AND P4, PT, R66.reuse, 0x2, PT ;  /* 0x000000024200780c */ /* 0x040fe20003f84270 */
[----:B------:R-:W-:Y:S01]  /*3ee0*/  IMAD.X R65, R67, 0x1, R116, P2 ;  /* 0x0000000143417824 */ /* 0x000fe200010e0674 */
[----:B------:R-:W-:-:S02]  /*3ef0*/  ISETP.GT.AND P2, PT, R66, 0x3, PT ;  /* 0x000000034200780c */ /* 0x000fc40003f44270 */
[----:B------:R-:W-:Y:S01]  /*3f00*/  PRMT R231, RZ, 0x7610, R231 ;  /* 0x00007610ffe77816 */ /* 0x000fe200000000e7 */
[----:B-1----:R-:W-:Y:S10]  /*3f10*/  @!P6 BRA `(.L_x_8) ;  /* 0x00000030007ce947 */ /* 0x002ff40003800000 */
.L_x_16:
[C---:B------:R-:W-:Y:S01]  /*3f20*/  ISETP.GT.AND P6, PT, R66.reuse, 0x4, PT ;  /* 0x000000044200780c */ /* 0x040fe20003fc4270 */
[----:B------:R0:W2:Y:S01]  /*3f30*/  @P5 LDG.E.U8 R231, desc[UR18][R64.64] ;  /* 0x0000001240e75981 */ /* 0x0000a2000c1e1100 */
[----:B------:R-:W-:Y:S02]  /*3f40*/  PRMT R229, RZ, 0x7610, R229 ;  /* 0x00007610ffe57816 */ /* 0x000fe400000000e5 */
[----:B------:R-:W-:Y:S02]  /*3f50*/  PRMT R233, RZ, 0x7610, R233 ;  /* 0x00007610ffe97816 */ /* 0x000fe400000000e9 */
[----:B------:R-:W-:Y:S02]  /*3f60*/  PRMT R235, RZ, 0x7610, R235 ;  /* 0x00007610ffeb7816 */ /* 0x000fe400000000eb */
[----:B------:R1:W3:Y:S01]  /*3f70*/  @P4 LDG.E.U8 R229, desc[UR18][R62.64] ;  /* 0x000000123ee54981 */ /* 0x0002e2000c1e1100 */
[----:B------:R-:W-:-:S03]  /*3f80*/  ISETP.GT.AND P4, PT, R66, 0x6, PT ;  /* 0x000000064200780c */ /* 0x000fc60003f84270 */
[----:B------:R4:W5:Y:S01]  /*3f90*/  @P2 LDG.E.U8 R233, desc[UR18][R60.64] ;  /* 0x000000123ce92981 */ /* 0x000962000c1e1100 */
[----:B------:R-:W-:-:S03]  /*3fa0*/  ISETP.GT.AND P2, PT, R66, 0x7, PT ;  /* 0x000000074200780c */ /* 0x000fc60003f44270 */
[----:B------:R-:W2:Y:S01]  /*3fb0*/  @P6 LDG.E.U8 R235, desc[UR18][R58.64] ;  /* 0x000000123aeb6981 */ /* 0x000ea2000c1e1100 */
[C---:B------:R-:W-:Y:S02]  /*3fc0*/  ISETP.GT.AND P6, PT, R66.reuse, 0x8, PT ;  /* 0x000000084200780c */ /* 0x040fe40003fc4270 */
[----:B------:R-:W-:Y:S02]  /*3fd0*/  ISETP.GT.AND P5, PT, R66, 0x5, PT ;  /* 0x000000054200780c */ /* 0x000fe40003fa4270 */
[----:B0-----:R-:W-:Y:S02]  /*3fe0*/  PRMT R64, RZ, 0x7610, R64 ;  /* 0x00007610ff407816 */ /* 0x001fe40000000040 */
[----:B-1----:R-:W-:Y:S02]  /*3ff0*/  PRMT R63, RZ, 0x7610, R63 ;  /* 0x00007610ff3f7816 */ /* 0x002fe4000000003f */
[----:B----4-:R-:W-:Y:S02]  /*4000*/  PRMT R60, RZ, 0x7610, R60 ;  /* 0x00007610ff3c7816 */ /* 0x010fe4000000003c */
[----:B------:R0:W4:Y:S01]  /*4010*/  @P4 LDG.E.U8 R64, desc[UR18][R54.64] ;  /* 0x0000001236404981 */ /* 0x000122000c1e1100 */
[----:B------:R-:W-:-:S02]  /*4020*/  PRMT R122, RZ, 0x7610, R122 ;  /* 0x00007610ff7a7816 */ /* 0x000fc4000000007a */
[C---:B------:R-:W-:Y:S01]  /*4030*/  ISETP.GT.AND P4, PT, R66.reuse, 0xa, PT ;  /* 0x0000000a4200780c */ /* 0x040fe20003f84270 */
[----:B------:R1:W2:Y:S01]  /*4040*/  @P2 LDG.E.U8 R63, desc[UR18][R52.64] ;  /* 0x00000012343f2981 */ /* 0x0002a2000c1e1100 */
[----:B------:R-:W-:-:S03]  /*4050*/  ISETP.GT.AND P2, PT, R66, 0xb, PT ;  /* 0x0000000b4200780c */ /* 0x000fc60003f44270 */
[----:B------:R-:W2:Y:S01]  /*4060*/  @P6 LDG.E.U8 R60, desc[UR18][R50.64] ;  /* 0x00000012323c6981 */ /* 0x000ea2000c1e1100 */
[C---:B------:R-:W-:Y:S02]  /*4070*/  ISETP.GT.AND P6, PT, R66.reuse, 0xc, PT ;  /* 0x0000000c4200780c */ /* 0x040fe40003fc4270 */
[----:B0-----:R-:W-:Y:S01]  /*4080*/  PRMT R55, RZ, 0x7610, R55 ;  /* 0x00007610ff377816 */ /* 0x001fe20000000037 */
[----:B------:R0:W3:Y:S01]  /*4090*/  @P5 LDG.E.U8 R122, desc[UR18][R56.64] ;  /* 0x00000012387a5981 */ /* 0x0000e2000c1e1100 */
[----:B------:R-:W-:Y:S02]  /*40a0*/  ISETP.GT.AND P5, PT, R66, 0x9, PT ;  /* 0x000000094200780c */ /* 0x000fe40003fa4270 */
[----:B-1----:R-:W-:Y:S02]  /*40b0*/  PRMT R53, RZ, 0x7610, R53 ;  /* 0x00007610ff357816 */ /* 0x002fe40000000035 */
[----:B------:R-:W-:Y:S01]  /*40c0*/  PRMT R59, RZ, 0x7610, R59 ;  /* 0x00007610ff3b7816 */ /* 0x000fe2000000003b */
[----:B------:R1:W3:Y:S01]  /*40d0*/  @P2 LDG.E.U8 R55, desc[UR18][R44.64] ;  /* 0x000000122c372981 */ /* 0x0002e2000c1e1100 */
[----:B0-----:R-:W-:-:S03]  /*40e0*/  PRMT R57, RZ, 0x7610, R57 ;  /* 0x00007610ff397816 */ /* 0x001fc60000000039 */
[----:B------:R-:W3:Y:S01]  /*40f0*/  @P6 LDG.E.U8 R53, desc[UR18][R42.64] ;  /* 0x000000122a356981 */ /* 0x000ee2000c1e1100 */
[C---:B------:R-:W-:Y:S02]  /*4100*/  ISETP.GT.AND P2, PT, R66.reuse, 0xf, PT ;  /* 0x0000000f4200780c */ /* 0x040fe40003f44270 */
[C---:B------:R-:W-:Y:S01]  /*4110*/  ISETP.GT.AND P6, PT, R66.reuse, 0x10, PT ;  /* 0x000000104200780c */ /* 0x040fe20003fc4270 */
[----:B------:R0:W3:Y:S04]  /*4120*/  @P5 LDG.E.U8 R59, desc[UR18][R48.64] ;  /* 0x00000012303b5981 */ /* 0x0000e8000c1e1100 */
[----:B------:R0:W3:Y:S01]  /*4130*/  @P4 LDG.E.U8 R57, desc[UR18][R46.64] ;  /* 0x000000122e394981 */ /* 0x0000e2000c1e1100 */
[C---:B------:R-:W-:Y:S02]  /*4140*/  ISETP.GT.AND P4, PT, R66.reuse, 0xe, PT ;  /* 0x0000000e4200780c */ /* 0x040fe40003f84270 */
[----:B------:R-:W-:-:S02]  /*4150*/  ISETP.GT.AND P5, PT, R66, 0xd, PT ;  /* 0x0000000d4200780c */ /* 0x000fc40003fa4270 */
[----:B-1----:R-:W-:Y:S02]  /*4160*/  PRMT R44, RZ, 0x7610, R44 ;  /* 0x00007610ff2c7816 */ /* 0x002fe4000000002c */
[----:B0-----:R-:W-:Y:S02]  /*4170*/  PRMT R48, RZ, 0x7610, R48 ;  /* 0x00007610ff307816 */ /* 0x001fe40000000030 */
[----:B------:R-:W-:Y:S02]  /*4180*/  PRMT R47, RZ, 0x7610, R47 ;  /* 0x00007610ff2f7816 */ /* 0x000fe4000000002f */
[----:B------:R-:W3:Y:S01]  /*4190*/  @P6 LDG.E.U8 R44, desc[UR18][R34.64] ;  /* 0x00000012222c6981 */ /* 0x000ee2000c1e1100 */
[----:B------:R-:W-:-:S03]  /*41a0*/  PRMT R50, RZ, 0x7610, R50 ;  /* 0x00007610ff327816 */ /* 0x000fc60000000032 */
[----:B------:R0:W4:Y:S01]  /*41b0*/  @P4 LDG.E.U8 R48, desc[UR18][R38.64] ;  /* 0x0000001226304981 */ /* 0x000122000c1e1100 */
[----:B------:R-:W-:-:S03]  /*41c0*/  ISETP.GT.AND P4, PT, R66, 0x12, PT ;  /* 0x000000124200780c */ /* 0x000fc60003f84270 */
[----:B------:R1:W4:Y:S01]  /*41d0*/  @P2 LDG.E.U8 R47, desc[UR18][R36.64] ;  /* 0x00000012242f2981 */ /* 0x000322000c1e1100 */
[C---:B------:R-:W-:Y:S02]  /*41e0*/  ISETP.GT.AND P2, PT, R66.reuse, 0x13, PT ;  /* 0x000000134200780c */ /* 0x040fe40003f44270 */
[C---:B------:R-:W-:Y:S01]  /*41f0*/  ISETP.GT.AND P6, PT, R66.reuse, 0x14, PT ;  /* 0x000000144200780c */ /* 0x040fe20003fc4270 */
[----:B------:R1:W4:Y:S01]  /*4200*/  @P5 LDG.E.U8 R50, desc[UR18][R40.64] ;  /* 0x0000001228325981 */ /* 0x000322000c1e1100 */
[----:B------:R-:W-:Y:S02]  /*4210*/  ISETP.GT.AND P5, PT, R66, 0x11, PT ;  /* 0x000000114200780c */ /* 0x000fe40003fa4270 */
[----:B0-----:R-:W-:Y:S02]  /*4220*/  PRMT R39, RZ, 0x7610, R39 ;  /* 0x00007610ff277816 */ /* 0x001fe40000000027 */
[----:B-1----:R-:W-:Y:S02]  /*4230*/  PRMT R37, RZ, 0x7610, R37 ;  /* 0x00007610ff257816 */ /* 0x002fe40000000025 */
[----:B------:R-:W-:-:S03]  /*4240*/  PRMT R41, RZ, 0x7610, R41 ;  /* 0x00007610ff297816 */ /* 0x000fc60000000029 */
[----:B------:R0:W4:Y:S01]  /*4250*/  @P2 LDG.E.U8 R39, desc[UR18][R28.64] ;  /* 0x000000121c272981 */ /* 0x000122000c1e1100 */
[----:B------:R-:W-:Y:S02]  /*4260*/  PRMT R43, RZ, 0x7610, R43 ;  /* 0x00007610ff2b7816 */ /* 0x000fe4000000002b */
[C---:B------:R-:W-:Y:S01]  /*4270*/  ISETP.GT.AND P2, PT, R66.reuse, 0x17, PT ;  /* 0x000000174200780c */ /* 0x040fe20003f44270 */
[----:B------:R-:W4:Y:S01]  /*4280*/  @P6 LDG.E.U8 R37, desc[UR18][R26.64] ;  /* 0x000000121a256981 */ /* 0x000f22000c1e1100 */
[----:B------:R-:W-:-:S03]  /*4290*/  ISETP.GT.AND P6, PT, R66, 0x18, PT ;  /* 0x000000184200780c */ /* 0x000fc60003fc4270 */
[----:B------:R1:W4:Y:S01]  /*42a0*/  @P4 LDG.E.U8 R41, desc[UR18][R30.64] ;  /* 0x000000121e294981 */ /* 0x000322000c1e1100 */
[----:B------:R-:W-:-:S03]  /*42b0*/  ISETP.GT.AND P4, PT, R66, 0x16, PT ;  /* 0x000000164200780c */ /* 0x000fc60003f84270 */
[----:B------:R1:W4:Y:S01]  /*42c0*/  @P5 LDG.E.U8 R43, desc[UR18][R32.64] ;  /* 0x00000012202b5981 */ /* 0x000322000c1e1100 */
[----:B------:R-:W-:Y:S02]  /*42d0*/  ISETP.GT.AND P5, PT, R66, 0x15, PT ;  /* 0x000000154200780c */ /* 0x000fe40003fa4270 */
[----:B0-----:R-:W-:Y:S02]  /*42e0*/  PRMT R28, RZ, 0x7610, R28 ;  /* 0x00007610ff1c7816 */ /* 0x001fe4000000001c */
[----:B-1----:R-:W-:Y:S02]  /*42f0*/  PRMT R31, RZ, 0x7610, R31 ;  /* 0x00007610ff1f7816 */ /* 0x002fe4000000001f */
[----:B------:R-:W-:Y:S02]  /*4300*/  PRMT R34, RZ, 0x7610, R34 ;  /* 0x00007610ff227816 */ /* 0x000fe40000000022 */
[----:B------:R-:W4:Y:S01]  /*4310*/  @P6 LDG.E.U8 R28, desc[UR18][R18.64] ;  /* 0x00000012121c6981 */ /* 0x000f22000c1e1100 */
[----:B------:R-:W-:-:S03]  /*4320*/  PRMT R32, RZ, 0x7610, R32 ;  /* 0x00007610ff207816 */ /* 0x000fc60000000020 */
[----:B------:R0:W5:Y:S01]  /*4330*/  @P2 LDG.E.U8 R31, desc[UR18][R20.64] ;  /* 0x00000012141f2981 */ /* 0x000162000c1e1100 */
[----:B------:R-:W-:-:S03]  /*4340*/  ISETP.GT.AND P2, PT, R66, 0x1b, PT ;  /* 0x0000001b4200780c */ /* 0x000fc60003f44270 */
[----:B------:R1:W5:Y:S01]  /*4350*/  @P4 LDG.E.U8 R32, desc[UR18][R22.64] ;  /* 0x0000001216204981 */ /* 0x000362000c1e1100 */
[C---:B------:R-:W-:Y:S02]  /*4360*/  ISETP.GT.AND P4, PT, R66.reuse, 0x1a, PT ;  /* 0x0000001a4200780c */ /* 0x040fe40003f84270 */
[C---:B------:R-:W-:Y:S01]  /*4370*/  ISETP.GT.AND P6, PT, R66.reuse, 0x1c, PT ;  /* 0x0000001c4200780c */ /* 0x040fe20003fc4270 */
[----:B------:R1:W5:Y:S01]  /*4380*/  @P5 LDG.E.U8 R34, desc[UR18][R24.64] ;  /* 0x0000001218225981 */ /* 0x000362000c1e1100 */
[----:B------:R-:W-:Y:S02]  /*4390*/  ISETP.GT.AND P5, PT, R66, 0x19, PT ;  /* 0x000000194200780c */ /* 0x000fe40003fa4270 */
[----:B0-----:R-:W-:Y:S02]  /*43a0*/  PRMT R21, RZ, 0x7610, R21 ;  /* 0x00007610ff157816 */ /* 0x001fe40000000015 */
[----:B-1----:R-:W-:Y:S02]  /*43b0*/  PRMT R23, RZ, 0x7610, R23 ;  /* 0x00007610ff177816 */ /* 0x002fe40000000017 */
[----:B------:R-:W-:-:S04]  /*43c0*/  PRMT R25, RZ, 0x7610, R25 ;  /* 0x00007610ff197816 */ /* 0x000fc80000000019 */
[----:B------:R-:W5:Y:S01]  /*43d0*/  @P2 LDG.E.U8 R23, desc[UR18][R12.64] ;  /* 0x000000120c172981 */ /* 0x000f62000c1e1100 */
[----:B------:R-:W-:Y:S02]  /*43e0*/  PRMT R27, RZ, 0x7610, R27 ;  /* 0x00007610ff1b7816 */ /* 0x000fe4000000001b */
[C---:B------:R-:W-:Y:S01]  /*43f0*/  ISETP.GT.AND P2, PT, R66.reuse, 0x1f, PT ;  /* 0x0000001f4200780c */ /* 0x040fe20003f44270 */
[----:B------:R0:W5:Y:S01]  /*4400*/  @P4 LDG.E.U8 R25, desc[UR18][R14.64] ;  /* 0x000000120e194981 */ /* 0x000162000c1e1100 */
[----:B------:R-:W-:-:S03]  /*4410*/  ISETP.GT.AND P4, PT, R66, 0x1e, PT ;  /* 0x0000001e4200780c */ /* 0x000fc60003f84270 */
[----:B------:R-:W5:Y:S01]  /*4420*/  @P6 LDG.E.U8 R21, desc[UR18][R10.64] ;  /* 0x000000120a156981 */ /* 0x000f62000c1e1100 */
[----:B------:R-:W-:-:S03]  /*4430*/  ISETP.GT.AND P6, PT, R66, RZ, PT ;  /* 0x000000ff4200720c */ /* 0x000fc60003fc4270 */
[----:B------:R1:W5:Y:S01]  /*4440*/  @P5 LDG.E.U8 R27, desc[UR18][R16.64] ;  /* 0x00000012101b5981 */ /* 0x000362000c1e1100 */
[----:B0-----:R-:W-:Y:S02]  /*4450*/  PRMT R15, RZ, 0x7610, R15 ;  /* 0x00007610ff0f7816 */ /* 0x001fe4000000000f */
[----:B------:R-:W-:Y:S02]  /*4460*/  PRMT R12, RZ, 0x7610, R12 ;  /* 0x00007610ff0c7816 */ /* 0x000fe4000000000c */
[----:B-1----:R-:W-:Y:S02]  /*4470*/  PRMT R16, RZ, 0x7610, R16 ;  /* 0x00007610ff107816 */ /* 0x002fe40000000010 */
[----:B------:R0:W5:Y:S01]  /*4480*/  @P2 LDG.E.U8 R15, desc[UR18][R4.64] ;  /* 0x00000012040f2981 */ /* 0x000162000c1e1100 */
[----:B------:R-:W-:-:S03]  /*4490*/  ISETP.GT.AND P5, PT, R66, 0x1d, PT ;  /* 0x0000001d4200780c */ /* 0x000fc60003fa4270 */
[----:B------:R1:W5:Y:S01]  /*44a0*/  @P4 LDG.E.U8 R16, desc[UR18][R6.64] ;  /* 0x0000001206104981 */ /* 0x000362000c1e1100 */
[C---:B------:R-:W-:Y:S01]  /*44b0*/  IADD3 R72, P4, PT, R227.reuse, R72, RZ ;  /* 0x00000048e3487210 */ /* 0x040fe20007f9e0ff */
[----:B0-----:R-:W-:Y:S02]  /*44c0*/  @P6 IMAD.MOV.U32 R4, RZ, RZ, R114 ;  /* 0x000000ffff046224 */ /* 0x001fe400078e0072 */
[----:B------:R-:W-:Y:S01]  /*44d0*/  @P6 IMAD.MOV.U32 R5, RZ, RZ, R116 ;  /* 0x000000ffff056224 */ /* 0x000fe200078e0074 */
[C---:B------:R-:W-:Y:S01]  /*44e0*/  IADD3 R78, P2, PT, R227.reuse, R78, RZ ;  /* 0x0000004ee34e7210 */ /* 0x040fe20007f5e0ff */
[----:B------:R-:W-:Y:S01]  /*44f0*/  IMAD.X R181, R118, 0x1, R181, P4 ;  /* 0x0000000176b57824 */ /* 0x000fe200020e06b5 */
[C---:B------:R-:W-:Y:S02]  /*4500*/  IADD3 R76, P4, PT, R227.reuse, R76, RZ ;  /* 0x0000004ce34c7210 */ /* 0x040fe40007f9e0ff */
[----:B------:R0:W5:Y:S01]  /*4510*/  @P6 LDG.E.U8 R12, desc[UR18][R4.64] ;  /* 0x00000012040c6981 */ /* 0x000162000c1e1100 */
[----:B------:R-:W-:-:S02]  /*4520*/  IADD3 R74, P6, PT, R227, R74, RZ ;  /* 0x0000004ae34a7210 */ /* 0x000fc40007fde0ff */
[----:B------:R-:W-:Y:S01]  /*4530*/  PRMT R18, RZ, 0x7610, R18 ;  /* 0x00007610ff127816 */ /* 0x000fe20000000012 */
[C---:B------:R-:W-:Y:S01]  /*4540*/  IMAD.X R185, R118.reuse, 0x1, R185, P4 ;  /* 0x0000000176b97824 */ /* 0x040fe200020e06b9 */
[C---:B------:R-:W-:Y:S01]  /*4550*/  IADD3 R82, P4, PT, R227.reuse, R82, RZ ;  /* 0x00000052e3527210 */ /* 0x040fe20007f9e0ff */
[C---:B------:R-:W-:Y:S01]  /*4560*/  IMAD.X R183, R118.reuse, 0x1, R183, P6 ;  /* 0x0000000176b77824 */ /* 0x040fe200030e06b7 */
[C---:B------:R-:W-:Y:S01]  /*4570*/  IADD3 R80, P6, PT, R227.reuse, R80, RZ ;  /* 0x00000050e3507210 */ /* 0x040fe20007fde0ff */
[C---:B------:R-:W-:Y:S01]  /*4580*/  IMAD.X R187, R118.reuse, 0x1, R187, P2 ;  /* 0x0000000176bb7824 */ /* 0x040fe200010e06bb */
[C---:B------:R-:W-:Y:S01]  /*4590*/  IADD3 R84, P2, PT, R227.reuse, R84, RZ ;  /* 0x00000054e3547210 */ /* 0x040fe20007f5e0ff */
[----:B------:R0:W5:Y:S01]  /*45a0*/  @P5 LDG.E.U8 R18, desc[UR18][R8.64] ;  /* 0x0000001208125981 */ /* 0x000162000c1e1100 */
[C---:B------:R-:W-:Y:S01]  /*45b0*/  IMAD.X R191, R118.reuse, 0x1, R191, P4 ;  /* 0x0000000176bf7824 */ /* 0x040fe200020e06bf */
[----:B------:R-:W-:Y:S01]  /*45c0*/  BAR.SYNC.DEFER_BLOCKING 0x0 ;  /* 0x0000000000007b1d */ /* 0x000fe20000010000 */
[C---:B------:R-:W-:Y:S01]  /*45d0*/  IMAD.X R189, R118.reuse, 0x1, R189, P6 ;  /* 0x0000000176bd7824 */ /* 0x040fe200030e06bd */
[C---:B------:R-:W-:Y:S01]  /*45e0*/  IADD3 R198, P6, PT, R227.reuse, R198, RZ ;  /* 0x000000c6e3c67210 */ /* 0x040fe20007fde0ff */
[----:B------:R-:W-:Y:S01]  /*45f0*/  IMAD.X R193, R118, 0x1, R193, P2 ;  /* 0x0000000176c17824 */ /* 0x000fe200010e06c1 */
[----:B------:R-:W-:-:S02]  /*4600*/  IADD3 R86, P2, PT, R227, R86, RZ ;  /* 0x00000056e3567210 */ /* 0x000fc40007f5e0ff */
[C---:B------:R-:W-:Y:S02]  /*4610*/  IADD3 R88, P4, PT, R227.reuse, R88, RZ ;  /* 0x00000058e3587210 */ /* 0x040fe40007f9e0ff */
[----:B------:R-:W-:Y:S01]  /*4620*/  ISETP.GE.AND P5, PT, R70, R66, PT ;  /* 0x000000424600720c */ /* 0x000fe20003fa6270 */
[C---:B------:R-:W-:Y:S01]  /*4630*/  IMAD.X R199, R118.reuse, 0x1, R199, P6 ;  /* 0x0000000176c77824 */ /* 0x040fe200030e06c7 */
[C---:B------:R-:W-:Y:S01]  /*4640*/  IADD3 R90, P6, PT, R227.reuse, R90, RZ ;  /* 0x0000005ae35a7210 */ /* 0x040fe20007fde0ff */
        /* <DEDUP_REMOVED lines=9> */
[----:B------:R-:W-:Y:S01]  /*46e0*/  IADD3 R100, P2, PT, R227, R100, RZ ;  /* 0x00000064e3647210 */ /* 0x000fe20007f5e0ff */
[----:B------:R-:W-:Y:S01]  /*46f0*/  @!P5 IMAD.MOV.U32 R180, RZ, RZ, R72 ;  /* 0x000000ffffb4d224 */ /* 0x000fe200078e0048 */
[----:B------:R-:W-:Y:S01]  /*4700*/  PRMT R10, RZ, 0x7610, R10 ;  /* 0x00007610ff0a7816 */ /* 0x000fe2000000000a */
[----:B------:R-:W-:Y:S01]  /*4710*/  @!P5 IMAD.MOV.U32 R184, RZ, RZ, R76 ;  /* 0x000000ffffb8d224 */ /* 0x000fe200078e004c */
[----:B-1----:R-:W-:Y:S01]  /*4720*/  PRMT R6, RZ, 0x7610, R6 ;  /* 0x00007610ff067816 */ /* 0x002fe20000000006 */
[----:B------:R-:W-:Y:S01]  /*4730*/  @!P5 IMAD.MOV.U32 R188, RZ, RZ, R80 ;  /* 0x000000ffffbcd224 */ /* 0x000fe200078e0050 */
[----:B0-----:R-:W-:Y:S01]  /*4740*/  PRMT R4, RZ, 0x7610, R4 ;  /* 0x00007610ff047816 */ /* 0x001fe20000000004 */
[----:B------:R-:W-:Y:S01]  /*4750*/  @!P5 IMAD.MOV.U32 R192, RZ, RZ, R84 ;  /* 0x000000ffffc0d224 */ /* 0x000fe200078e0054 */
[----:B------:R-:W-:Y:S01]  /*4760*/  PRMT R8, RZ, 0x7610, R8 ;  /* 0x00007610ff087816 */ /* 0x000fe20000000008 */
        /* <DEDUP_REMOVED lines=16> */
[C---:B------:R-:W-:Y:S01]  /*4870*/  IMAD.X R195, R118.reuse, 0x1, R195, P6 ;  /* 0x0000000176c37824 */ /* 0x040fe200030e06c3 */
[----:B------:R-:W-:Y:S01]  /*4880*/  PRMT R13, RZ, 0x7610, R13 ;  /* 0x00007610ff0d7816 */ /* 0x000fe2000000000d */
[C---:B------:R-:W-:Y:S01]  /*4890*/  IMAD.X R207, R118.reuse, 0x1, R207, P4 ;  /* 0x0000000176cf7824 */ /* 0x040fe200020e06cf */
[----:B------:R-:W-:Y:S01]  /*48a0*/  PRMT R17, RZ, 0x7610, R17 ;  /* 0x00007610ff117816 */ /* 0x000fe20000000011 */
[----:B------:R-:W-:Y:S01]  /*48b0*/  IMAD.X R205, R118, 0x1, R205, P2 ;  /* 0x0000000176cd7824 */ /* 0x000fe200010e06cd */
[----:B------:R-:W-:Y:S01]  /*48c0*/  PRMT R19, RZ, 0x7610, R19 ;  /* 0x00007610ff137816 */ /* 0x000fe20000000013 */
[----:B------:R-:W-:Y:S01]  /*48d0*/  @!P5 IMAD.MOV.U32 R194, RZ, RZ, R96 ;  /* 0x000000ffffc2d224 */ /* 0x000fe200078e0060 */
[----:B------:R-:W-:Y:S01]  /*48e0*/  PRMT R29, RZ, 0x7610, R29 ;  /* 0x00007610ff1d7816 */ /* 0x000fe2000000001d */
[----:B------:R-:W-:Y:S01]  /*48f0*/  @!P5 IMAD.MOV.U32 R206, RZ, RZ, R94 ;  /* 0x000000ffffced224 */ /* 0x000fe200078e005e */
[----:B------:R-:W5:Y:S01]  /*4900*/  @!P5 LDG.E.U8 R10, desc[UR18][R180.64] ;  /* 0x00000012b40ad981 */ /* 0x000f62000c1e1100 */
[----:B------:R-:W-:-:S03]  /*4910*/  @!P5 IMAD.MOV.U32 R204, RZ, RZ, R100 ;  /* 0x000000ffffccd224 */ /* 0x000fc600078e0064 */
[----:B------:R-:W5:Y:S04]  /*4920*/  @!P5 LDG.E.U8 R6, desc[UR18][R184.64] ;  /* 0x00000012b806d981 */ /* 0x000f68000c1e1100 */
        /* <DEDUP_REMOVED lines=14> */
[----:B--2---:R0:W-:Y:S01]  /*4a10*/  STS.U8 [R3+UR16+0x1400], R60 ;  /* 0x0014003c03007988 */ /* 0x0041e20008000010 */
[----:B------:R-:W-:-:S03]  /*4a20*/  ULEA UR13, UR15, UR16, 0x3 ;  /* 0x000000100f0d7291 */ /* 0x000fc6000f8e18ff */
[----:B---3--:R0:W-:Y:S01]  /*4a30*/  STS.U8 [R3+UR16+0x1800], R44 ;  /* 0x0018002c03007988 */ /* 0x0081e20008000010 */
[----:B------:R-:W-:Y:S01]  /*4a40*/  UIADD3 UR13, UPT, UPT, UR13, 0x3000, URZ ;  /* 0x000030000d0d7890 */ /* 0x000fe2000fffe0ff */
[----:B------:R-:W-:Y:S02]  /*4a50*/  UMOV UR4, UR5 ;  /* 0x0000000500047c82 */ /* 0x000fe40008000000 */
[----:B----4-:R0:W-:Y:S04]  /*4a60*/  STS.U8 [R3+UR16+0x1c00], R28 ;  /* 0x001c001c03007988 */ /* 0x0101e80008000010 */
[----:B-----5:R0:W-:Y:S04]  /*4a70*/  STS.U8 [R3+UR16+0x1000], R12 ;  /* 0x0010000c03007988 */ /* 0x0201e80008000010 */
        /* <DEDUP_REMOVED lines=43> */
[----:B------:R0:W-:Y:S01]  /*4d30*/  STS.U8 [R102+UR16+0x2f80], R29 ;  /* 0x002f801d66007988 */ /* 0x0001e20008000010 */
[----:B------:R1:W-:Y:S06]  /*4d40*/  MEMBAR.ALL.CTA ;  /* 0x0000000000007992 */ /* 0x0003ec0000008000 */
[----:B-1----:R-:W1:Y:S02]  /*4d50*/  FENCE.VIEW.ASYNC.S ;  /* 0x00000000000073c6 */ /* 0x002e640000000000 */
[----:B-1----:R-:W-:Y:S06]  /*4d60*/  BAR.SYNC.DEFER_BLOCKING 0x0 ;  /* 0x0000000000007b1d */ /* 0x002fec0000010000 */
[----:B------:R-:W-:Y:S05]  /*4d70*/  @P0 BRA `(.L_x_9) ;  /* 0x00000000002c0947 */ /* 0x000fea0003800000 */
[----:B------:R-:W-:Y:S01]  /*4d80*/  UMOV UR6, UR13 ;  /* 0x0000000d00067c82 */ /* 0x000fe20008000000 */
[----:B------:R-:W-:Y:S01]  /*4d90*/  UMOV UR7, URZ ;  /* 0x000000ff00077c82 */ /* 0x000fe20008000000 */
[----:B------:R-:W-:Y:S01]  /*4da0*/  UMOV UR9, 0x40004040 ;  /* 0x4000404000097882 */ /* 0x000fe20000000000 */
[----:B------:R-:W-:Y:S01]  /*4db0*/  UMOV UR10, UR14 ;  /* 0x0000000e000a7c82 */ /* 0x000fe20008000000 */
[----:B------:R-:W-:Y:S01]  /*4dc0*/  UMOV UR11, 0xc0004010 ;  /* 0xc0004010000b7882 */ /* 0x000fe20000000000 */
[----:B------:R-:W-:Y:S01]  /*4dd0*/  UMOV UR22, 0x0 ;  /* 0x0000000000167882 */ /* 0x000fe20000000000 */
[----:B------:R-:W-:Y:S01]  /*4de0*/  UMOV UR23, 0x8108490 ;  /* 0x0810849000177882 */ /* 0x000fe20000000000 */
[----:B------:R-:W-:Y:S01]  /*4df0*/  UMOV UR5, UR6 ;  /* 0x0000000600057c82 */ /* 0x000fe20008000000 */
[----:B------:R1:W-:Y:S01]  /*4e00*/  UTCQMMA gdesc[UR8], gdesc[UR10], tmem[UR17], tmem[UR22], idesc[UR23], UPT ;  /* 0x00ff160a080075ea */ /* 0x0003e2000b800311 */
[----:B------:R1:W-:Y:S01]  /*4e10*/  UTCBAR [UR5], URZ ;  /* 0x000000ff050073e9 */ /* 0x0003e200080000ff */
[----:B------:R-:W-:-:S02]  /*4e20*/  NOP ;  /* 0x0000000000007918 */ /* 0x000fc40000000000 */
.L_x_9:
[----:B------:R-:W-:Y:S01]  /*4e30*/  VIADD R120, R120, 0xffffffff ;  /* 0xffffffff78787836 */ /* 0x000fe20000000000 */
[----:B------:R-:W-:Y:S01]  /*4e40*/  UIADD3 UR15, UPT, UPT, UR15, 0x1, URZ ;  /* 0x000000010f0f7890 */ /* 0x000fe2000fffe0ff */
[----:B------:R-:W-:Y:S01]  /*4e50*/  IADD3 R114, P4, PT, R112, R114, RZ ;  /* 0x0000007270727210 */ /* 0x000fe20007f9e0ff */
[----:B0-----:R-:W-:Y:S02]  /*4e60*/  IMAD.U32 R4, RZ, RZ, UR4 ;  /* 0x00000004ff047e24 */ /* 0x001fe4000f8e00ff */
[----:B------:R-:W-:Y:S01]  /*4e70*/  ISETP.NE.U32.AND P2, PT, R120, RZ, PT ;  /* 0x000000ff7800720c */ /* 0x000fe20003f45070 */
[----:B------:R-:W-:Y:S01]  /*4e80*/  UISETP.GT.AND UP0, UPT, UR15, 0x1, UPT ;  /* 0x000000010f00788c */ /* 0x000fe2000bf04270 */
[----:B------:R-:W-:Y:S02]  /*4e90*/  VIADD R66, R66, 0xffffffe0 ;  /* 0xffffffe042427836 */ /* 0x000fe40000000000 */
[----:B------:R-:W-:Y:S01]  /*4ea0*/  IMAD.X R116, R225, 0x1, R116, P4 ;  /* 0x00000001e1747824 */ /* 0x000fe200020e0674 */
[----:B-1----:R-:W-:-:S02]  /*4eb0*/  USEL UR5, URZ, 0x1, !UP0 ;  /* 0x00000001ff057887 */ /* 0x002fc4000c000000 */
[----:B------:R-:W-:Y:S02]  /*4ec0*/  USEL UR15, UR15, URZ, !UP0 ;  /* 0x000000ff0f0f7287 */ /* 0x000fe4000c000000 */
[----:B------:R-:W-:-:S04]  /*4ed0*/  ULOP3.LUT UR5, UR4, UR5, URZ, 0x3c, !UPT ;  /* 0x0000000504057292 */ /* 0x000fc8000f8e3cff */
[----:B------:R-:W-:Y:S08]  /*4ee0*/  @P2 BRA `(.L_x_10) ;  /* 0xffffffe800f82947 */ /* 0x000ff0000383ffff */
.L_x_7:
[----:B------:R-:W-:Y:S01]  /*4ef0*/  ISETP.GE.AND P0, PT, R68, 0x20, PT ;  /* 0x000000204400780c */ /* 0x000fe20003f06270 */
[----:B------:R-:W0:Y:S01]  /*4f00*/  LDCU UR5, c[0x0][0x3b4] ;  /* 0x00007680ff0577ac */ /* 0x000e220008000800 */
[----:B------:R-:W1:Y:S01]  /*4f10*/  LDCU UR6, c[0x0][0x3b8] ;  /* 0x00007700ff0677ac */ /* 0x000e620008000800 */
[----:B------:R-:W2:Y:S10]  /*4f20*/  LDCU.128 UR8, c[0x0][0x390] ;  /* 0x00007200ff0877ac */ /* 0x000eb40008000c00 */
[----:B------:R-:W-:Y:S05]  /*4f30*/  @!P0 BRA `(.L_x_11) ;  /* 0x0000000000108947 */ /* 0x000fea0003800000 */
[----:B------:R-:W-:-:S06]  /*4f40*/  USHF.L.U32 UR4, UR4, 0x1f, URZ ;  /* 0x0000001f04047899 */ /* 0x000fcc00080006ff */
[----:B------:R-:W-:-:S04]  /*4f50*/  IMAD.U32 R3, RZ, RZ, UR4 ;  /* 0x00000004ff037e24 */ /* 0x000fc8000f8e00ff */
[----:B------:R-:W3:Y:S02]  /*4f60*/  SYNCS.PHASECHK.TRANS64.TRYWAIT P0, [UR13], R3 ;  /* 0x00000003ff0075a7 */ /* 0x000ee4000800110d */
[----:B---3--:R-:W-:Y:S05]  /*4f70*/  @!P0 BRA `(.L_x_12) ;  /* 0x0000002000708947 */ /* 0x008fea0003800000 */
.L_x_11:
[----:B------:R-:W-:Y:S01]  /*4f80*/  BAR.SYNC.DEFER_BLOCKING 0x0 ;  /* 0x0000000000007b1d */ /* 0x000fe20000010000 */
[----:B-1----:R-:W-:Y:S01]  /*4f90*/  IMAD R69, R0, UR6, RZ ;  /* 0x0000000600457c24 */ /* 0x002fe2000f8e02ff */
[C---:B--2---:R-:W-:Y:S01]  /*4fa0*/  ISETP.GE.AND P0, PT, R2.reuse, UR10, PT ;  /* 0x0000000a02007c0c */ /* 0x044fe2000bf06270 */
[----:B0-----:R-:W-:Y:S02]  /*4fb0*/  IMAD R3, R2, UR5, RZ ;  /* 0x0000000502037c24 */ /* 0x001fe4000f8e02ff */
[----:B------:R-:W-:Y:S02]  /*4fc0*/  VIADD R71, R69, UR6 ;  /* 0x0000000645477c36 */ /* 0x000fe40008000000 */
[C---:B------:R-:W-:Y:S01]  /*4fd0*/  VIADD R68, R0.reuse, 0x2 ;  /* 0x0000000200447836 */ /* 0x040fe20000000000 */
[----:B------:R-:W-:Y:S01]  /*4fe0*/  IADD3 R2, P5, PT, R3, UR8, RZ ;  /* 0x0000000803027c10 */ /* 0x000fe2000ffbe0ff */
[----:B------:R-:W-:Y:S02]  /*4ff0*/  VIADD R73, R71, UR6 ;  /* 0x0000000647497c36 */ /* 0x000fe40008000000 */
[----:B------:R-:W-:Y:S01]  /*5000*/  VIADD R70, R0, 0x1 ;  /* 0x0000000100467836 */ /* 0x000fe20000000000 */
[----:B------:R-:W-:Y:S01]  /*5010*/  LEA.HI.X.SX32 R3, R3, UR9, 0x1, P5 ;  /* 0x0000000903037c11 */ /* 0x000fe2000a8f0eff */
[----:B------:R-:W-:Y:S01]  /*5020*/  VIADD R75, R73, UR6 ;  /* 0x00000006494b7c36 */ /* 0x000fe20008000000 */
[----:B------:R-:W-:Y:S01]  /*5030*/  ISETP.LT.AND P4, PT, R68, UR11, !P0 ;  /* 0x0000000b44007c0c */ /* 0x000fe2000c781270 */
[----:B------:R-:W-:Y:S01]  /*5040*/  VIADD R91, R0, 0x3 ;  /* 0x00000003005b7836 */ /* 0x000fe20000000000 */
[----:B------:R-:W-:Y:S01]  /*5050*/  ISETP.LT.AND P2, PT, R70, UR11, !P0 ;  /* 0x0000000b46007c0c */ /* 0x000fe2000c741270 */
[----:B------:R-:W-:Y:S01]  /*5060*/  VIADD R76, R75, UR6 ;  /* 0x000000064b4c7c36 */ /* 0x000fe20008000000 */
[----:B------:R-:W-:Y:S01]  /*5070*/  IADD3 R68, P6, PT, R71, R2, RZ ;  /* 0x0000000247447210 */ /* 0x000fe20007fde0ff */
[----:B------:R-:W-:-:S02]  /*5080*/  VIADD R94, R0, 0x4 ;  /* 0x00000004005e7836 */ /* 0x000fc40000000000 */
[----:B------:R-:W-:Y:S01]  /*5090*/  VIADD R77, R76, UR6 ;  /* 0x000000064c4d7c36 */ /* 0x000fe20008000000 */
[----:B------:R-:W0:Y:S02]  /*50a0*/  @!P3 SYNCS.CCTL.IV [UR16+0x3000] ;  /* 0x00300000ff00b9b1 */ /* 0x000e240008000010 */
[----:B0-----:R-:W-:Y:S01]  /*50b0*/  BAR.SYNC.DEFER_BLOCKING 0x0 ;  /* 0x0000000000007b1d */ /* 0x001fe20000010000 */
[----:B------:R-:W-:-:S04]  /*50c0*/  VIADD R79, R77, UR6 ;  /* 0x000000064d4f7c36 */ /* 0x000fc80008000000 */
[----:B------:R-:W-:Y:S01]  /*50d0*/  VIADD R81, R79, UR6 ;  /* 0x000000064f517c36 */ /* 0x000fe20008000000 */
[----:B------:R-:W0:Y:S03]  /*50e0*/  LDTM.x64 R4, tmem[UR12] ;  /* 0x0000000c000479ee */ /* 0x000e260008340000 */
[----:B------:R-:W-:-:S04]  /*50f0*/  VIADD R83, R81, UR6 ;  /* 0x0000000651537c36 */ /* 0x000fc80008000000 */
[----:B------:R-:W-:-:S04]  /*5100*/  VIADD R85, R83, UR6 ;  /* 0x0000000653557c36 */ /* 0x000fc80008000000 */
[----:B------:R-:W-:-:S04]  /*5110*/  VIADD R87, R85, UR6 ;  /* 0x0000000655577c36 */ /* 0x000fc80008000000 */
[----:B------:R-:W-:Y:S01]  /*5120*/  VIADD R89, R87, UR6 ;  /* 0x0000000657597c36 */ /* 0x000fe20008000000 */
[----:B------:R-:W1:Y:S03]  /*5130*/  @!P3 SYNCS.CCTL.IV [UR16+0x3008] ;  /* 0x00300800ff00b9b1 */ /* 0x000e660008000010 */
[----:B------:R-:W-:Y:S01]  /*5140*/  VIADD R92, R89, UR6 ;  /* 0x00000006595c7c36 */ /* 0x000fe20008000000 */
[----:B------:R-:W-:Y:S01]  /*5150*/  NOP ;  /* 0x0000000000007918 */ /* 0x000fe20000000000 */
[----:B0-----:R-:W-:Y:S02]  /*5160*/  F2FP.SATFINITE.E5M2.F32.PACK_AB_MERGE_C R93, R5, R4, RZ ;  /* 0x00000004055d723e */ /* 0x001fe400048060ff */
[----:B------:R-:W-:Y:S02]  /*5170*/  IADD3 R4, P5, PT, R69, R2, RZ ;  /* 0x0000000245047210 */ /* 0x000fe40007fbe0ff */
[----:B------:R-:W-:Y:S01]  /*5180*/  F2FP.SATFINITE.E5M2.F32.PACK_AB_MERGE_C R7, R7, R6, RZ ;  /* 0x000000060707723e */ /* 0x000fe200048060ff */
[----:B------:R-:W-:Y:S01]  /*5190*/  VIADD R6, R0, 0x5 ;  /* 0x0000000500067836 */ /* 0x000fe20000000000 */
[----:B------:R-:W-:-:S02]  /*51a0*/  LEA.HI.X.SX32 R5, R69, R3, 0x1, P5 ;  /* 0x0000000345057211 */ /* 0x000fc400028f0eff */
[-C--:B------:R-:W-:Y:S02]  /*51b0*/  IADD3 R70, P5, PT, R73, R2.reuse, RZ ;  /* 0x0000000249467210 */ /* 0x080fe40007fbe0ff */
[-C--:B------:R-:W-:Y:S02]  /*51c0*/  LEA.HI.X.SX32 R69, R71, R3.reuse, 0x1, P6 ;  /* 0x0000000347457211 */ /* 0x080fe400030f0eff */
[-C--:B------:R-:W-:Y:S02]  /*51d0*/  IADD3 R72, P6, PT, R75, R2.reuse, RZ ;  /* 0x000000024b487210 */ /* 0x080fe40007fde0ff */
[-C--:B------:R-:W-:Y:S02]  /*51e0*/  LEA.HI.X.SX32 R71, R73, R3.reuse, 0x1, P5 ;  /* 0x0000000349477211 */ /* 0x080fe400028f0eff */
[----:B------:R-:W-:Y:S02]  /*51f0*/  IADD3 R74, P5, PT, R76, R2, RZ ;  /* 0x000000024c4a7210 */ /* 0x000fe40007fbe0ff */
[----:B------:R-:W-:-:S02]  /*5200*/  LEA.HI.X.SX32 R73, R75, R3, 0x1, P6 ;  /* 0x000000034b497211 */ /* 0x000fc400030f0eff */
[-C--:B------:R-:W-:Y:S02]  /*5210*/  LEA.HI.X.SX32 R75, R76, R3.reuse, 0x1, P5 ;  /* 0x000000034c4b7211 */ /* 0x080fe400028f0eff */
[-C--:B------:R-:W-:Y:S02]  /*5220*/  IADD3 R76, P3, PT, R77, R2.reuse, RZ ;  /* 0x000000024d4c7210 */ /* 0x080fe40007f7e0ff */
[-C--:B------:R-:W-:Y:S02]  /*5230*/  IADD3 R78, P5, PT, R79, R2.reuse, RZ ;  /* 0x000000024f4e7210 */ /* 0x080fe40007fbe0ff */
[----:B------:R-:W-:Y:S02]  /*5240*/  IADD3 R80, P6, PT, R81, R2, RZ ;  /* 0x0000000251507210 */ /* 0x000fe40007fde0ff */
[-C--:B------:R-:W-:Y:S02]  /*5250*/  LEA.HI.X.SX32 R77, R77, R3.reuse, 0x1, P3 ;  /* 0x000000034d4d7211 */ /* 0x080fe400018f0eff */
[----:B------:R-:W-:-:S02]  /*5260*/  LEA.HI.X.SX32 R79, R79, R3, 0x1, P5 ;  /* 0x000000034f4f7211 */ /* 0x000fc400028f0eff */
[-C--:B------:R-:W-:Y:S02]  /*5270*/  IADD3 R82, P3, PT, R83, R2.reuse, RZ ;  /* 0x0000000253527210 */ /* 0x080fe40007f7e0ff */
[----:B------:R-:W-:Y:S02]  /*5280*/  ISETP.LT.AND P5, PT, R0, UR11, !P0 ;  /* 0x0000000b00007c0c */ /* 0x000fe4000c7a1270 */
[-C--:B------:R-:W-:Y:S02]  /*5290*/  LEA.HI.X.SX32 R81, R81, R3.reuse, 0x1, P6 ;  /* 0x0000000351517211 */ /* 0x080fe400030f0eff */
[-C--:B------:R-:W-:Y:S02]  /*52a0*/  IADD3 R84, P6, PT, R85, R2.reuse, RZ ;  /* 0x0000000255547210 */ /* 0x080fe40007fde0ff */
[----:B------:R-:W-:Y:S02]  /*52b0*/  LEA.HI.X.SX32 R83, R83, R3, 0x1, P3 ;  /* 0x0000000353537211 */ /* 0x000fe400018f0eff */
[----:B------:R-:W-:-:S02]  /*52c0*/  IADD3 R86, P3, PT, R87, R2, RZ ;  /* 0x0000000257567210 */ /* 0x000fc40007f7e0ff */
[-C--:B------:R-:W-:Y:S02]  /*52d0*/  LEA.HI.X.SX32 R85, R85, R3.reuse, 0x1, P6 ;  /* 0x0000000355557211 */ /* 0x080fe400030f0eff */
[-C--:B------:R-:W-:Y:S01]  /*52e0*/  IADD3 R88, P6, PT, R89, R2.reuse, RZ ;  /* 0x0000000259587210 */ /* 0x080fe20007fde0ff */
[----:B------:R0:W-:Y:S01]  /*52f0*/  @P5 STG.E.U8 desc[UR18][R4.64], R93 ;  /* 0x0000005d04005986 */ /* 0x0001e2000c101112 */
[-C--:B------:R-:W-:Y:S02]  /*5300*/  LEA.HI.X.SX32 R87, R87, R3.reuse, 0x1, P3 ;  /* 0x0000000357577211 */ /* 0x080fe400018f0eff */
[----:B------:R-:W-:Y:S02]  /*5310*/  IADD3 R90, P3, PT, R92, R2, RZ ;  /* 0x000000025c5a7210 */ /* 0x000fe40007f7e0ff */
[----:B------:R-:W-:Y:S02]  /*5320*/  PRMT R95, R93, 0x9910, RZ ;  /* 0x000099105d5f7816 */ /* 0x000fe400000000ff */
[----:B------:R-:W-:-:S02]  /*5330*/  LEA.HI.X.SX32 R89, R89, R3, 0x1, P6 ;  /* 0x0000000359597211 */ /* 0x000fc400030f0eff */
[----:B------:R-:W-:Y:S02]  /*5340*/  ISETP.LT.AND P6, PT, R91, UR11, !P0 ;  /* 0x0000000b5b007c0c */ /* 0x000fe4000c7c1270 */
[----:B------:R-:W-:Y:S01]  /*5350*/  LEA.HI.X.SX32 R91, R92, R3, 0x1, P3 ;  /* 0x000000035c5b7211 */ /* 0x000fe200018f0eff */
[----:B0-----:R-:W-:Y:S01]  /*5360*/  VIADD R4, R0, 0x8 ;  /* 0x0000000800047836 */ /* 0x001fe20000000000 */
[----:B------:R-:W-:Y:S01]  /*5370*/  SHF.R.S32.HI R95, RZ, 0x8, R95 ;  /* 0x00000008ff5f7819 */ /* 0x000fe2000001145f */
[----:B------:R-:W-:Y:S01]  /*5380*/  VIADD R92, R92, UR6 ;  /* 0x000000065c5c7c36 */ /* 0x000fe20008000000 */
[----:B------:R-:W-:Y:S01]  /*5390*/  ISETP.LT.AND P5, PT, R6, UR11, !P0 ;  /* 0x0000000b06007c0c */ /* 0x000fe2000c7a1270 */
[----:B------:R-:W-:Y:S01]  /*53a0*/  VIADD R6, R0, 0x6 ;  /* 0x0000000600067836 */ /* 0x000fe20000000000 */
[----:B------:R-:W-:Y:S01]  /*53b0*/  ISETP.LT.AND P3, PT, R94, UR11, !P0 ;  /* 0x0000000b5e007c0c */ /* 0x000fe2000c761270 */
[----:B------:R-:W-:Y:S01]  /*53c0*/  @P2 STG.E.U8 desc[UR18][R68.64], R95 ;  /* 0x0000005f44002986 */ /* 0x000fe2000c101112 */
[----:B------:R-:W-:-:S02]  /*53d0*/  PRMT R94, R7, 0x9910, RZ ;  /* 0x00009910075e7816 */ /* 0x000fc400000000ff */
[----:B------:R-:W-:Y:S01]  /*53e0*/  ISETP.LT.AND P2, PT, R6, UR11, !P0 ;  /* 0x0000000b06007c0c */ /* 0x000fe2000c741270 */
[----:B------:R0:W-:Y:S01]  /*53f0*/  @P4 STG.E.U8 desc[UR18][R70.64], R7 ;  /* 0x0000000746004986 */ /* 0x0001e2000c101112 */
[----:B------:R-:W-:Y:S01]  /*5400*/  F2FP.SATFINITE.E5M2.F32.PACK_AB_MERGE_C R9, R9, R8, RZ ;  /* 0x000000080909723e */ /* 0x000fe200048060ff */
[----:B------:R-:W-:Y:S01]  /*5410*/  IMAD.MOV.U32 R6, RZ, RZ, R94 ;  /* 0x000000ffff067224 */ /* 0x000fe200078e005e */
[----:B------:R-:W-:Y:S01]  /*5420*/  F2FP.SATFINITE.E5M2.F32.PACK_AB_MERGE_C R11, R11, R10, RZ ;  /* 0x0000000a0b0b723e */ /* 0x000fe200048060ff */
[C---:B------:R-:W-:Y:S01]  /*5430*/  VIADD R8, R0.reuse, 0x7 ;  /* 0x0000000700087836 */ /* 0x040fe20000000000 */
[----:B------:R-:W-:Y:S01]  /*5440*/  F2FP.SATFINITE.E5M2.F32.PACK_AB_MERGE_C R13, R13, R12, RZ ;  /* 0x0000000c0d0d723e */ /* 0x000fe200048060ff */
[C---:B------:R-:W-:Y:S01]  /*5450*/  VIADD R10, R0.reuse, 0x11 ;  /* 0x00000011000a7836 */ /* 0x040fe20000000000 */
[----:B------:R-:W-:Y:S01]  /*5460*/  SHF.R.S32.HI R5, RZ, 0x8, R6 ;  /* 0x00000008ff057819 */ /* 0x000fe20000011406 */
[----:B------:R-:W-:Y:S01]  /*5470*/  VIADD R12, R0, 0x13 ;  /* 0x00000013000c7836 */ /* 0x000fe20000000000 */
[----:B------:R-:W-:-:S02]  /*5480*/  PRMT R6, R9, 0x9910, RZ ;  /* 0x0000991009067816 */ /* 0x000fc400000000ff */
[----:B------:R-:W-:Y:S01]  /*5490*/  ISETP.LT.AND P4, PT, R8, UR11, !P0 ;  /* 0x0000000b08007c0c */ /* 0x000fe2000c781270 */
[----:B------:R2:W-:Y:S01]  /*54a0*/  @P6 STG.E.U8 desc[UR18][R72.64], R5 ;  /* 0x0000000548006986 */ /* 0x0005e2000c101112 */
[----:B------:R-:W-:Y:S01]  /*54b0*/  ISETP.LT.AND P6, PT, R4, UR11, !P0 ;  /* 0x0000000b04007c0c */ /* 0x000fe2000c7c1270 */
[----:B------:R-:W-:Y:S01]  /*54c0*/  IMAD.MOV.U32 R4, RZ, RZ, R6 ;  /* 0x000000ffff047224 */ /* 0x000fe200078e0006 */
[----:B------:R-:W-:Y:S01]  /*54d0*/  F2FP.SATFINITE.E5M2.F32.PACK_AB_MERGE_C R15, R15, R14, RZ ;  /* 0x0000000e0f0f723e */ /* 0x000fe200048060ff */
[----:B------:R-:W-:Y:S01]  /*54e0*/  VIADD R6, R0, 0x9 ;  /* 0x0000000900067836 */ /* 0x000fe20000000000 */
[----:B------:R-:W-:Y:S01]  /*54f0*/  @P3 STG.E.U8 desc[UR18][R74.64], R9 ;  /* 0x000000094a003986 */ /* 0x000fe2000c101112 */
[----:B------:R-:W-:Y:S01]  /*5500*/  F2FP.SATFINITE.E5M2.F32.PACK_AB_MERGE_C R17, R17, R16, RZ ;  /* 0x000000101111723e */ /* 0x000fe200048060ff */
[----:B------:R-:W-:Y:S01]  /*5510*/  VIADD R8, R92, UR6 ;  /* 0x000000065c087c36 */ /* 0x000fe20008000000 */
[----:B0-----:R-:W-:Y:S01]  /*5520*/  SHF.R.S32.HI R7, RZ, 0x8, R4 ;  /* 0x00000008ff077819 */ /* 0x001fe20000011404 */
[----:B------:R-:W-:Y:S01]  /*5530*/  VIADD R4, R0, 0xa ;  /* 0x0000000a00047836 */ /* 0x000fe20000000000 */
[----:B------:R-:W-:Y:S01]  /*5540*/  ISETP.LT.AND P3, PT, R6, UR11, !P0 ;  /* 0x0000000b06007c0c */ /* 0x000fe2000c761270 */
[----:B------:R-:W-:Y:S01]  /*5550*/  VIADD R14, R0, 0x3e ;  /* 0x0000003e000e7836 */ /* 0x000fe20000000000 */
[----:B------:R-:W-:Y:S01]  /*5560*/  PRMT R6, R11, 0x9910, RZ ;  /* 0x000099100b067816 */ /* 0x000fe200000000ff */
[----:B------:R0:W-:Y:S01]  /*5570*/  @P5 STG.E.U8 desc[UR18][R76.64], R7 ;  /* 0x000000074c005986 */ /* 0x0001e2000c101112 */
[----:B------:R-:W-:Y:S01]  /*5580*/  ISETP.LT.AND P5, PT, R4, UR11, !P0 ;  /* 0x0000000b04007c0c */ /* 0x000fe2000c7a1270 */
[----:B------:R-:W-:Y:S01]  /*5590*/  VIADD R4, R0, 0xb ;  /* 0x0000000b00047836 */ /* 0x000fe20000000000 */
[----:B------:R-:W-:Y:S01]  /*55a0*/  F2FP.SATFINITE.E5M2.F32.PACK_AB_MERGE_C R19, R19, R18, RZ ;  /* 0x000000121313723e */ /* 0x000fe200048060ff */
[----:B--2---:R-:W-:Y:S01]  /*55b0*/  IMAD.MOV.U32 R5, RZ, RZ, R6 ;  /* 0x000000ffff057224 */ /* 0x004fe200078e0006 */
[----:B------:R2:W-:Y:S01]  /*55c0*/  @P2 STG.E.U8 desc[UR18][R78.64], R11 ;  /* 0x0000000b4e002986 */ /* 0x0005e2000c101112 */
[----:B------:R-:W-:-:S02]  /*55d0*/  PRMT R6, R13, 0x9910, RZ ;  /* 0x000099100d067816 */ /* 0x000fc400000000ff */
[----:B------:R-:W-:Y:S01]  /*55e0*/  ISETP.LT.AND P2, PT, R4, UR11, !P0 ;  /* 0x0000000b04007c0c */ /* 0x000fe2000c741270 */
[----:B------:R-:W-:Y:S01]  /*55f0*/  VIADD R4, R0, 0xc ;  /* 0x0000000c00047836 */ /* 0x000fe20000000000 */
[----:B------:R-:W-:Y:S01]  /*5600*/  SHF.R.S32.HI R5, RZ, 0x8, R5 ;  /* 0x00000008ff057819 */ /* 0x000fe20000011405 */
[----:B0-----:R-:W-:Y:S01]  /*5610*/  IMAD.MOV.U32 R7, RZ, RZ, R6 ;  /* 0x000000ffff077224 */ /* 0x001fe200078e0006 */
[----:B------:R-:W-:-:S03]  /*5620*/  PRMT R9, R15, 0x9910, RZ ;  /* 0x000099100f097816 */ /* 0x000fc600000000ff */
[----:B------:R-:W-:Y:S01]  /*5630*/  @P4 STG.E.U8 desc[UR18][R80.64], R5 ;  /* 0x0000000550004986 */ /* 0x000fe2000c101112 */
[----:B------:R-:W-:Y:S01]  /*5640*/  ISETP.LT.AND P4, PT, R4, UR11, !P0 ;  /* 0x0000000b04007c0c */ /* 0x000fe2000c781270 */
[----:B------:R-:W-:Y:S01]  /*5650*/  VIADD R4, R0, 0xd ;  /* 0x0000000d00047836 */ /* 0x000fe20000000000 */
[----:B------:R-:W-:Y:S01]  /*5660*/  SHF.R.S32.HI R7, RZ, 0x8, R7 ;  /* 0x00000008ff077819 */ /* 0x000fe20000011407 */
[----:B------:R0:W-:Y:S01]  /*5670*/  @P6 STG.E.U8 desc[UR18][R82.64], R13 ;  /* 0x0000000d52006986 */ /* 0x0001e2000c101112 */
[----:B------:R-:W-:Y:S02]  /*5680*/  SHF.R.S32.HI R9, RZ, 0x8, R9 ;  /* 0x00000008ff097819 */ /* 0x000fe40000011409 */
[----:B------:R-:W-:Y:S01]  /*5690*/  ISETP.LT.AND P6, PT, R4, UR11, !P0 ;  /* 0x0000000b04007c0c */ /* 0x000fe2000c7c1270 */
[----:B------:R-:W-:Y:S01]  /*56a0*/  VIADD R4, R0, 0xe ;  /* 0x0000000e00047836 */ /* 0x000fe20000000000 */
[----:B------:R-:W-:Y:S01]  /*56b0*/  @P3 STG.E.U8 desc[UR18][R84.64], R7 ;  /* 0x0000000754003986 */ /* 0x000fe2000c101112 */
[----:B--2---:R-:W-:-:S02]  /*56c0*/  PRMT R11, R17, 0x9910, RZ ;  /* 0x00009910110b7816 */ /* 0x004fc400000000ff */
[----:B------:R-:W-:Y:S01]  /*56d0*/  F2FP.SATFINITE.E5M2.F32.PACK_AB_MERGE_C R21, R21, R20, RZ ;  /* 0x000000141515723e */ /* 0x000fe200048060ff */
[----:B------:R-:W-:Y:S01]  /*56e0*/  @P5 STG.E.U8 desc[UR18][R86.64], R15 ;  /* 0x0000000f56005986 */ /* 0x000fe2000c101112 */
[----:B------:R-:W-:Y:S01]  /*56f0*/  ISETP.LT.AND P3, PT, R4, UR11, !P0 ;  /* 0x0000000b04007c0c */ /* 0x000fe2000c761270 */
[----:B------:R-:W-:Y:S01]  /*5700*/  VIADD R4, R0, 0xf ;  /* 0x0000000f00047836 */ /* 0x000fe20000000000 */
[----:B------:R-:W-:Y:S01]  /*5710*/  SHF.R.S32.HI R11, RZ, 0x8, R11 ;  /* 0x00000008ff0b7819 */ /* 0x000fe2000001140b */
[----:B------:R2:W-:Y:S01]  /*5720*/  @P2 STG.E.U8 desc[UR18][R88.64], R9 ;  /* 0x0000000958002986 */ /* 0x0005e2000c101112 */
[----:B0-----:R-:W-:Y:S02]  /*5730*/  PRMT R13, R19, 0x9910, RZ ;  /* 0x00009910130d7816 */ /* 0x001fe400000000ff */
[----:B------:R-:W-:Y:S01]  /*5740*/  ISETP.LT.AND P5, PT, R4, UR11, !P0 ;  /* 0x0000000b04007c0c */ /* 0x000fe2000c7a1270 */
[----:B------:R-:W-:Y:S01]  /*5750*/  VIADD R4, R0, 0x10 ;  /* 0x0000001000047836 */ /* 0x000fe20000000000 */
[----:B------:R-:W-:Y:S01]  /*5760*/  @P4 STG.E.U8 desc[UR18][R90.64], R17 ;  /* 0x000000115a004986 */ /* 0x000fe2000c101112 */
[----:B------:R-:W-:-:S02]  /*5770*/  SHF.R.S32.HI R13, RZ, 0x8, R13 ;  /* 0x00000008ff0d7819 */ /* 0x000fc4000001140d */
[----:B------:R-:W-:Y:S02]  /*5780*/  F2FP.SATFINITE.E5M2.F32.PACK_AB_MERGE_C R23, R23, R22, RZ ;  /* 0x000000161717723e */ /* 0x000fe400048060ff */
[----:B------:R-:W-:Y:S02]  /*5790*/  ISETP.LT.AND P2, PT, R4, UR11, !P0 ;  /* 0x0000000b04007c0c */ /* 0x000fe4000c741270 */
[----:B------:R-:W-:Y:S01]  /*57a0*/  IADD3 R4, P4, PT, R92, R2, RZ ;  /* 0x000000025c047210 */ /* 0x000fe20007f9e0ff */
[----:B--2---:R-:W-:Y:S01]  /*57b0*/  VIADD R9, R0, 0x12 ;  /* 0x0000001200097836 */ /* 0x004fe20000000000 */
[----:B------:R-:W-:Y:S02]  /*57c0*/  F2FP.SATFINITE.E5M2.F32.PACK_AB_MERGE_C R25, R25, R24, RZ ;  /* 0x000000181919723e */ /* 0x000fe400048060ff */
[----:B------:R-:W-:Y:S02]  /*57d0*/  LEA.HI.X.SX32 R5, R92, R3, 0x1, P4 ;  /* 0x000000035c057211 */ /* 0x000fe400020f0eff */
[----:B------:R-:W-:-:S02]  /*57e0*/  IADD3 R6, P4, PT, R8, R2, RZ ;  /* 0x0000000208067210 */ /* 0x000fc40007f9e0ff */
[----:B------:R-:W-:Y:S01]  /*57f0*/  F2FP.SATFINITE.E5M2.F32.PACK_AB_MERGE_C R27, R27, R26, RZ ;  /* 0x0000001a1b1b723e */ /* 0x000fe200048060ff */
[----:B------:R0:W-:Y:S01]  /*5800*/  @P6 STG.E.U8 desc[UR18][R4.64], R11 ;  /* 0x0000000b04006986 */ /* 0x0001e2000c101112 */
[C---:B------:R-:W-:Y:S02]  /*5810*/  LEA.HI.X.SX32 R7, R8.reuse, R3, 0x1, P4 ;  /* 0x0000000308077211 */ /* 0x040fe400020f0eff */
[----:B------:R-:W-:Y:S01]  /*5820*/  ISETP.LT.AND P4, PT, R9, UR11, !P0 ;  /* 0x0000000b09007c0c */ /* 0x000fe2000c781270 */
[----:B------:R-:W-:Y:S01]  /*5830*/  VIADD R9, R8, UR6 ;  /* 0x0000000608097c36 */ /* 0x000fe20008000000 */
[----:B------:R-:W-:Y:S01]  /*5840*/  ISETP.LT.AND P6, PT, R10, UR11, !P0 ;  /* 0x0000000b0a007c0c */ /* 0x000fe2000c7c1270 */
[----:B------:R2:W-:Y:S01]  /*5850*/  @P3 STG.E.U8 desc[UR18][R6.64], R19 ;  /* 0x0000001306003986 */ /* 0x0005e2000c101112 */
[----:B------:R-:W-:Y:S01]  /*5860*/  F2FP.SATFINITE.E5M2.F32.PACK_AB_MERGE_C R29, R29, R28, RZ ;  /* 0x0000001c1d1d723e */ /* 0x000fe200048060ff */
[C---:B------:R-:W-:Y:S01]  /*5870*/  VIADD R10, R9.reuse, UR6 ;  /* 0x00000006090a7c36 */ /* 0x040fe20008000000 */
[----:B------:R-:W-:-:S02]  /*5880*/  IADD3 R8, P3, PT, R9, R2, RZ ;  /* 0x0000000209087210 */ /* 0x000fc40007f7e0ff */
[----:B------:R-:W-:Y:S01]  /*5890*/  F2FP.SATFINITE.E5M2.F32.PACK_AB_MERGE_C R31, R31, R30, RZ ;  /* 0x0000001e1f1f723e */ /* 0x000fe200048060ff */
[----:B0-----:R-:W-:Y:S01]  /*58a0*/  VIADD R11, R0, 0x14 ;  /* 0x00000014000b7836 */ /* 0x001fe20000000000 */
[-C--:B------:R-:W-:Y:S02]  /*58b0*/  LEA.HI.X.SX32 R9, R9, R3.reuse, 0x1, P3 ;  /* 0x0000000309097211 */ /* 0x080fe400018f0eff */
[C---:B------:R-:W-:Y:S02]  /*58c0*/  IADD3 R4, P3, PT, R10.reuse, R2, RZ ;  /* 0x000000020a047210 */ /* 0x040fe40007f7e0ff */
[----:B------:R-:W-:Y:S01]  /*58d0*/  F2FP.SATFINITE.E5M2.F32.PACK_AB_MERGE_C R33, R33, R32, RZ ;  /* 0x000000202121723e */ /* 0x000fe200048060ff */
[----:B------:R0:W-:Y:S01]  /*58e0*/  @P5 STG.E.U8 desc[UR18][R8.64], R13 ;  /* 0x0000000d08005986 */ /* 0x0001e2000c101112 */
[C---:B------:R-:W-:Y:S01]  /*58f0*/  LEA.HI.X.SX32 R5, R10.reuse, R3, 0x1, P3 ;  /* 0x000000030a057211 */ /* 0x040fe200018f0eff */
[----:B------:R-:W-:Y:S01]  /*5900*/  VIADD R10, R10, UR6 ;  /* 0x000000060a0a7c36 */ /* 0x000fe20008000000 */
[----:B------:R-:W-:-:S02]  /*5910*/  ISETP.LT.AND P3, PT, R11, UR11, !P0 ;  /* 0x0000000b0b007c0c */ /* 0x000fc4000c761270 */
[----:B------:R-:W-:Y:S01]  /*5920*/  ISETP.LT.AND P5, PT, R12, UR11, !P0 ;  /* 0x0000000b0c007c0c */ /* 0x000fe2000c7a1270 */
[----:B------:R3:W-:Y:S01]  /*5930*/  @P2 STG.E.U8 desc[UR18][R4.64], R21 ;  /* 0x0000001504002986 */ /* 0x0007e2000c101112 */
[CC--:B--2---:R-:W-:Y:S01]  /*5940*/  IADD3 R6, P2, PT, R10.reuse, R2.reuse, RZ ;  /* 0x000000020a067210 */ /* 0x0c4fe20007f5e0ff */
[C---:B------:R-:W-:Y:S01]  /*5950*/  VIADD R11, R10.reuse, UR6 ;  /* 0x000000060a0b7c36 */ /* 0x040fe20008000000 */
[----:B------:R-:W-:Y:S02]  /*5960*/  PRMT R12, R21, 0x9910, RZ ;  /* 0x00009910150c7816 */ /* 0x000fe400000000ff */
[-C--:B------:R-:W-:Y:S01]  /*5970*/  LEA.HI.X.SX32 R7, R10, R3.reuse, 0x1, P2 ;  /* 0x000000030a077211 */ /* 0x080fe200010f0eff */
[C---:B------:R-:W-:Y:S01]  /*5980*/  VIADD R10, R0.reuse, 0x16 ;  /* 0x00000016000a7836 */ /* 0x040fe20000000000 */
[CC--:B0-----:R-:W-:Y:S02]  /*5990*/  IADD3 R8, P2, PT, R11.reuse, R2.reuse, RZ ;  /* 0x000000020b087210 */ /* 0x0c1fe40007f5e0ff */
[----:B------:R-:W-:Y:S01]  /*59a0*/  SHF.R.S32.HI R13, RZ, 0x8, R12 ;  /* 0x00000008ff0d7819 */ /* 0x000fe2000001140c */
[----:B------:R-:W-:Y:S01]  /*59b0*/  VIADD R12, R0, 0x15 ;  /* 0x00000015000c7836 */ /* 0x000fe20000000000 */
[C---:B------:R-:W-:Y:S01]  /*59c0*/  LEA.HI.X.SX32 R9, R11.reuse, R3, 0x1, P2 ;  /* 0x000000030b097211 */ /* 0x040fe200010f0eff */
[----:B------:R-:W-:Y:S01]  /*59d0*/  VIADD R11, R11, UR6 ;  /* 0x000000060b0b7c36 */ /* 0x000fe20008000000 */
[----:B------:R-:W-:Y:S01]  /*59e0*/  ISETP.LT.AND P2, PT, R10, UR11, !P0 ;  /* 0x0000000b0a007c0c */ /* 0x000fe2000c741270 */
[----:B------:R0:W-:Y:S01]  /*59f0*/  @P6 STG.E.U8 desc[UR18][R6.64], R13 ;  /* 0x0000000d06006986 */ /* 0x0001e2000c101112 */
[----:B------:R-:W-:Y:S01]  /*5a00*/  ISETP.LT.AND P6, PT, R12, UR11, !P0 ;  /* 0x0000000b0c007c0c */ /* 0x000fe2000c7c1270 */
[----:B------:R-:W-:Y:S01]  /*5a10*/  VIADD R10, R11, UR6 ;  /* 0x000000060b0a7c36 */ /* 0x000fe20008000000 */
[----:B------:R-:W-:Y:S01]  /*5a20*/  PRMT R12, R23, 0x9910, RZ ;  /* 0x00009910170c7816 */ /* 0x000fe200000000ff */
[----:B------:R2:W-:Y:S01]  /*5a30*/  @P4 STG.E.U8 desc[UR18][R8.64], R23 ;  /* 0x0000001708004986 */ /* 0x0005e2000c101112 */
[----:B---3--:R-:W-:-:S02]  /*5a40*/  IADD3 R4, P4, PT, R11, R2, RZ ;  /* 0x000000020b047210 */ /* 0x008fc40007f9e0ff */
[----:B------:R-:W-:Y:S02]  /*5a50*/  F2FP.SATFINITE.E5M2.F32.PACK_AB_MERGE_C R35, R35, R34, RZ ;  /* 0x000000222323723e */ /* 0x000fe400048060ff */
[-C--:B------:R-:W-:Y:S01]  /*5a60*/  LEA.HI.X.SX32 R5, R11, R3.reuse, 0x1, P4 ;  /* 0x000000030b057211 */ /* 0x080fe200020f0eff */
[----:B------:R-:W-:Y:S01]  /*5a70*/  VIADD R11, R0, 0x18 ;  /* 0x00000018000b7836 */ /* 0x000fe20000000000 */
[----:B------:R-:W-:Y:S02]  /*5a80*/  F2FP.SATFINITE.E5M2.F32.PACK_AB_MERGE_C R37, R37, R36, RZ ;  /* 0x000000242525723e */ /* 0x000fe400048060ff */
[-C--:B0-----:R-:W-:Y:S02]  /*5a90*/  IADD3 R6, P4, PT, R10, R2.reuse, RZ ;  /* 0x000000020a067210 */ /* 0x081fe40007f9e0ff */
[----:B------:R-:W-:Y:S01]  /*5aa0*/  SHF.R.S32.HI R13, RZ, 0x8, R12 ;  /* 0x00000008ff0d7819 */ /* 0x000fe2000001140c */
[----:B------:R-:W-:Y:S01]  /*5ab0*/  VIADD R12, R0, 0x17 ;  /* 0x00000017000c7836 */ /* 0x000fe20000000000 */
[C---:B------:R-:W-:Y:S01]  /*5ac0*/  LEA.HI.X.SX32 R7, R10.reuse, R3, 0x1, P4 ;  /* 0x000000030a077211 */ /* 0x040fe200020f0eff */
[----:B------:R-:W-:Y:S01]  /*5ad0*/  VIADD R10, R10, UR6 ;  /* 0x000000060a0a7c36 */ /* 0x000fe20008000000 */
[----:B------:R-:W-:Y:S01]  /*5ae0*/  ISETP.LT.AND P4, PT, R11, UR11, !P0 ;  /* 0x0000000b0b007c0c */ /* 0x000fe2000c781270 */
[----:B------:R0:W-:Y:S01]  /*5af0*/  @P5 STG.E.U8 desc[UR18][R4.64], R13 ;  /* 0x0000000d04005986 */ /* 0x0001e2000c101112 */
[----:B------:R-:W-:Y:S01]  /*5b00*/  ISETP.LT.AND P5, PT, R12, UR11, !P0 ;  /* 0x0000000b0c007c0c */ /* 0x000fe2000c7a1270 */
[C---:B------:R-:W-:Y:S01]  /*5b10*/  VIADD R11, R10.reuse, UR6 ;  /* 0x000000060a0b7c36 */ /* 0x040fe20008000000 */
[----:B------:R-:W-:Y:S01]  /*5b20*/  PRMT R12, R25, 0x9910, RZ ;  /* 0x00009910190c7816 */ /* 0x000fe200000000ff */
[----:B------:R3:W-:Y:S01]  /*5b30*/  @P3 STG.E.U8 desc[UR18][R6.64], R25 ;  /* 0x0000001906003986 */ /* 0x0007e2000c101112 */
[----:B--2---:R-:W-:-:S02]  /*5b40*/  IADD3 R8, P3, PT, R10, R2, RZ ;  /* 0x000000020a087210 */ /* 0x004fc40007f7e0ff */
[----:B------:R-:W-:Y:S02]  /*5b50*/  F2FP.SATFINITE.E5M2.F32.PACK_AB_MERGE_C R39, R39, R38, RZ ;  /* 0x000000262727723e */ /* 0x000fe400048060ff */
[-C--:B------:R-:W-:Y:S01]  /*5b60*/  LEA.HI.X.SX32 R9, R10, R3.reuse, 0x1, P3 ;  /* 0x000000030a097211 */ /* 0x080fe200018f0eff */
[C---:B------:R-:W-:Y:S01]  /*5b70*/  VIADD R10, R0.reuse, 0x1a ;  /* 0x0000001a000a7836 */ /* 0x040fe20000000000 */
[----:B------:R-:W-:Y:S02]  /*5b80*/  F2FP.SATFINITE.E5M2.F32.PACK_AB_MERGE_C R41, R41, R40, RZ ;  /* 0x000000282929723e */ /* 0x000fe400048060ff */
        /* <DEDUP_REMOVED lines=111> */
[----:B------:R-:W-:Y:S02]  /*6280*/  PRMT R15, R65, 0x9910, RZ ;  /* 0x00009910410f7816 */ /* 0x000fe400000000ff */
        /* <DEDUP_REMOVED lines=12> */
[----:B------:R-:W-:Y:S02]  /*6350*/  PRMT R17, R67, 0x9910, RZ ;  /* 0x0000991043117816 */ /* 0x000fe400000000ff */
[-C--:B------:R-:W-:Y:S01]  /*6360*/  LEA.HI.X.SX32 R5, R10, R3.reuse, 0x1, P4 ;  /* 0x000000030a057211 */ /* 0x080fe200020f0eff */
[C---:B------:R-:W-:Y:S01]  /*6370*/  VIADD R10, R0.reuse, 0x2a ;  /* 0x0000002a000a7836 */ /* 0x040fe20000000000 */
[----:B------:R-:W-:Y:S02]  /*6380*/  SHF.R.S32.HI R15, RZ, 0x8, R15 ;  /* 0x00000008ff0f7819 */ /* 0x000fe4000001140f */
        /* <DEDUP_REMOVED lines=12> */
[----:B------:R-:W-:Y:S02]  /*6450*/  SHF.R.S32.HI R17, RZ, 0x8, R17 ;  /* 0x00000008ff117819 */ /* 0x000fe40000011411 */
[-C--:B------:R-:W-:Y:S01]  /*6460*/  LEA.HI.X.SX32 R9, R11, R3.reuse, 0x1, P3 ;  /* 0x000000030b097211 */ /* 0x080fe200018f0eff */
[----:B------:R-:W-:Y:S01]  /*6470*/  VIADD R11, R0, 0x2c ;  /* 0x0000002c000b7836 */ /* 0x000fe20000000000 */
        /* <DEDUP_REMOVED lines=11> */
[----:B--2---:R-:W-:-:S04]  /*6530*/  IADD3 R6, P2, PT, R10, R2, RZ ;  /* 0x000000020a067210 */ /* 0x004fc80007f5e0ff */
        /* <DEDUP_REMOVED lines=13> */
[----:B---3--:R-:W-:-:S04]  /*6610*/  IADD3 R4, P4, PT, R11, R2, RZ ;  /* 0x000000020b047210 */ /* 0x008fc80007f9e0ff */
        /* <DEDUP_REMOVED lines=98> */
[----:B------:R-:W-:Y:S01]  /*6c40*/  LEA.HI.X.SX32 R9, R10, R3, 0x1, P3 ;  /* 0x000000030a097211 */ /* 0x000fe200018f0eff */
[C---:B------:R-:W-:Y:S01]  /*6c50*/  VIADD R10, R11.reuse, UR6 ;  /* 0x000000060b0a7c36 */ /* 0x040fe20008000000 */
[----:B0-----:R-:W-:Y:S01]  /*6c60*/  SHF.R.S32.HI R13, RZ, 0x8, R12 ;  /* 0x00000008ff0d7819 */ /* 0x001fe2000001140c */
[----:B------:R-:W-:Y:S01]  /*6c70*/  VIADD R12, R0, 0x3d ;  /* 0x0000003d000c7836 */ /* 0x000fe20000000000 */
[----:B------:R-:W-:-:S03]  /*6c80*/  IADD3 R4, P3, PT, R11, R2, RZ ;  /* 0x000000020b047210 */ /* 0x000fc60007f7e0ff */
[----:B------:R0:W-:Y:S01]  /*6c90*/  @P6 STG.E.U8 desc[UR18][R8.64], R13 ;  /* 0x0000000d08006986 */ /* 0x0001e2000c101112 */
[-C--:B------:R-:W-:Y:S01]  /*6ca0*/  LEA.HI.X.SX32 R5, R11, R3.reuse, 0x1, P3 ;  /* 0x000000030b057211 */ /* 0x080fe200018f0eff */
[C---:B------:R-:W-:Y:S01]  /*6cb0*/  VIADD R11, R10.reuse, UR6 ;  /* 0x000000060a0b7c36 */ /* 0x040fe20008000000 */
[-C--:B---3--:R-:W-:Y:S02]  /*6cc0*/  IADD3 R6, P6, PT, R10, R2.reuse, RZ ;  /* 0x000000020a067210 */ /* 0x088fe40007fde0ff */
[----:B------:R-:W-:Y:S01]  /*6cd0*/  ISETP.LT.AND P3, PT, R12, UR11, !P0 ;  /* 0x0000000b0c007c0c */ /* 0x000fe2000c761270 */
[C---:B------:R-:W-:Y:S01]  /*6ce0*/  VIADD R12, R11.reuse, UR6 ;  /* 0x000000060b0c7c36 */ /* 0x040fe20008000000 */
[-C--:B------:R-:W-:Y:S01]  /*6cf0*/  LEA.HI.X.SX32 R7, R10, R3.reuse, 0x1, P6 ;  /* 0x000000030a077211 */ /* 0x080fe200030f0eff */
[----:B------:R2:W-:Y:S01]  /*6d00*/  @P2 STG.E.U8 desc[UR18][R4.64], R63 ;  /* 0x0000003f04002986 */ /* 0x0005e2000c101112 */
[CC--:B------:R-:W-:Y:S02]  /*6d10*/  IADD3 R10, P6, PT, R11.reuse, R2.reuse, RZ ;  /* 0x000000020b0a7210 */ /* 0x0c0fe40007fde0ff */
[----:B------:R-:W-:Y:S01]  /*6d20*/  ISETP.LT.AND P2, PT, R14, UR11, !P0 ;  /* 0x0000000b0e007c0c */ /* 0x000fe2000c741270 */
[----:B------:R-:W-:Y:S01]  /*6d30*/  VIADD R14, R0, 0x3f ;  /* 0x0000003f000e7836 */ /* 0x000fe20000000000 */
[----:B------:R-:W-:Y:S01]  /*6d40*/  LEA.HI.X.SX32 R11, R11, R3, 0x1, P6 ;  /* 0x000000030b0b7211 */ /* 0x000fe200030f0eff */
[C---:B------:R-:W-:Y:S01]  /*6d50*/  VIADD R0, R12.reuse, UR6 ;  /* 0x000000060c007c36 */ /* 0x040fe20008000000 */
[----:B0-----:R-:W-:-:S02]  /*6d60*/  IADD3 R8, P6, PT, R12, R2, RZ ;  /* 0x000000020c087210 */ /* 0x001fc40007fde0ff */
[----:B------:R-:W-:Y:S02]  /*6d70*/  ISETP.LT.AND P0, PT, R14, UR11, !P0 ;  /* 0x0000000b0e007c0c */ /* 0x000fe4000c701270 */
[-C--:B------:R-:W-:Y:S01]  /*6d80*/  LEA.HI.X.SX32 R9, R12, R3.reuse, 0x1, P6 ;  /* 0x000000030c097211 */ /* 0x080fe200030f0eff */
[C---:B------:R-:W-:Y:S01]  /*6d90*/  VIADD R12, R0.reuse, UR6 ;  /* 0x00000006000c7c36 */ /* 0x040fe20008000000 */
[CC--:B--2---:R-:W-:Y:S02]  /*6da0*/  IADD3 R4, P6, PT, R0.reuse, R2.reuse, RZ ;  /* 0x0000000200047210 */ /* 0x0c4fe40007fde0ff */
[----:B------:R-:W-:Y:S02]  /*6db0*/  PRMT R13, R63, 0x9910, RZ ;  /* 0x000099103f0d7816 */ /* 0x000fe400000000ff */
[----:B------:R-:W-:Y:S02]  /*6dc0*/  LEA.HI.X.SX32 R5, R0, R3, 0x1, P6 ;  /* 0x0000000300057211 */ /* 0x000fe400030f0eff */
[----:B------:R-:W-:-:S02]  /*6dd0*/  IADD3 R2, P6, PT, R12, R2, RZ ;  /* 0x000000020c027210 */ /* 0x000fc40007fde0ff */
[----:B------:R-:W-:Y:S02]  /*6de0*/  SHF.R.S32.HI R13, RZ, 0x8, R13 ;  /* 0x00000008ff0d7819 */ /* 0x000fe4000001140d */
[----:B------:R-:W-:-:S03]  /*6df0*/  LEA.HI.X.SX32 R3, R12, R3, 0x1, P6 ;  /* 0x000000030c037211 */ /* 0x000fc600030f0eff */
[----:B------:R0:W-:Y:S04]  /*6e00*/  @P5 STG.E.U8 desc[UR18][R6.64], R13 ;  /* 0x0000000d06005986 */ /* 0x0001e8000c101112 */
[----:B------:R0:W-:Y:S04]  /*6e10*/  @P4 STG.E.U8 desc[UR18][R10.64], R65 ;  /* 0x000000410a004986 */ /* 0x0001e8000c101112 */
[----:B------:R0:W-:Y:S04]  /*6e20*/  @P3 STG.E.U8 desc[UR18][R8.64], R15 ;  /* 0x0000000f08003986 */ /* 0x0001e8000c101112 */
[----:B------:R0:W-:Y:S04]  /*6e30*/  @P2 STG.E.U8 desc[UR18][R4.64], R67 ;  /* 0x0000004304002986 */ /* 0x0001e8000c101112 */
[----:B------:R0:W-:Y:S01]  /*6e40*/  @P0 STG.E.U8 desc[UR18][R2.64], R17 ;  /* 0x0000001102000986 */ /* 0x0001e2000c101112 */
[----:B-1----:R-:W-:Y:S06]  /*6e50*/  BAR.SYNC.DEFER_BLOCKING 0x0 ;  /* 0x0000000000007b1d */ /* 0x002fec0000010000 */
[----:B------:R-:W-:Y:S05]  /*6e60*/  @P1 BRA `(.L_x_13) ;  /* 0x0000000000a01947 */ /* 0x000fea0003800000 */
[----:B------:R-:W1:Y:S01]  /*6e70*/  S2UR UR5, SR_CgaCtaId ;  /* 0x00000000000579c3 */ /* 0x000e620000008800 */
[----:B------:R-:W-:Y:S01]  /*6e80*/  NOP ;  /* 0x0000000000007918 */ /* 0x000fe20000000000 */
[----:B------:R-:W-:Y:S01]  /*6e90*/  UMOV UR4, 0x50 ;  /* 0x0000005000047882 */ /* 0x000fe20000000000 */
[----:B------:R-:W-:Y:S02]  /*6ea0*/  IMAD.U32 R0, RZ, RZ, UR17 ;  /* 0x00000011ff007e24 */ /* 0x000fe4000f8e00ff */
[----:B0-----:R-:W-:Y:S02]  /*6eb0*/  IMAD.MOV.U32 R3, RZ, RZ, 0x3 ;  /* 0x00000003ff037424 */ /* 0x001fe400078e00ff */
[----:B------:R-:W-:Y:S01]  /*6ec0*/  IMAD.MOV.U32 R7, RZ, RZ, 0x1 ;  /* 0x00000001ff077424 */ /* 0x000fe200078e00ff */
[----:B------:R-:W-:-:S04]  /*6ed0*/  LOP3.LUT R0, R0, 0xffff, RZ, 0xc0, !PT ;  /* 0x0000ffff00007812 */ /* 0x000fc800078ec0ff */
[----:B------:R-:W-:-:S05]  /*6ee0*/  SHF.R.U32.HI R0, RZ, 0x5, R0 ;  /* 0x00000005ff007819 */ /* 0x000fca0000011600 */
[----:B------:R-:W-:Y:S01]  /*6ef0*/  VIADD R2, R0, 0x10 ;  /* 0x0000001000027836 */ /* 0x000fe20000000000 */
[----:B------:R-:W-:Y:S01]  /*6f00*/  SHF.L.U32 R0, R3, R0, RZ ;  /* 0x0000000003007219 */ /* 0x000fe200000006ff */
[----:B-1----:R-:W-:-:S03]  /*6f10*/  ULEA UR6, UR5, UR4, 0x18 ;  /* 0x0000000405067291 */ /* 0x002fc6000f8ec0ff */
[----:B------:R-:W-:-:S04]  /*6f20*/  SHF.L.U32 R3, R7, R2, RZ ;  /* 0x0000000207037219 */ /* 0x000fc800000006ff */
[----:B------:R-:W-:Y:S02]  /*6f30*/  LOP3.LUT R0, R3, R0, RZ, 0xfc, !PT ;  /* 0x0000000003007212 */ /* 0x000fe400078efcff */
[----:B------:R-:W0:Y:S02]  /*6f40*/  LDS R5, [UR6] ;  /* 0x00000006ff057984 */ /* 0x000e240008000800 */
[C---:B------:R-:W-:Y:S02]  /*6f50*/  LOP3.LUT R2, R0.reuse, 0xffff, RZ, 0xc0, !PT ;  /* 0x0000ffff00027812 */ /* 0x040fe400078ec0ff */
[----:B0-----:R-:W-:-:S04]  /*6f60*/  LOP3.LUT R3, R0, 0xffff, R5, 0x80, !PT ;  /* 0x0000ffff00037812 */ /* 0x001fc800078e8005 */
[----:B------:R-:W-:-:S13]  /*6f70*/  ISETP.NE.AND P0, PT, R3, R2, PT ;  /* 0x000000020300720c */ /* 0x000fda0003f05270 */
[----:B------:R-:W-:Y:S05]  /*6f80*/  @P0 BRA `(.L_x_14) ;  /* 0x0000000000500947 */ /* 0x000fea0003800000 */
[----:B------:R-:W-:Y:S02]  /*6f90*/  SHF.R.U32.HI R5, RZ, 0x10, R5 ;  /* 0x00000010ff057819 */ /* 0x000fe40000011605 */
[----:B------:R-:W-:-:S04]  /*6fa0*/  SHF.R.U32.HI R2, RZ, 0x10, R0 ;  /* 0x00000010ff027819 */ /* 0x000fc80000011600 */
[----:B------:R-:W-:-:S04]  /*6fb0*/  LOP3.LUT R5, R5, R2, RZ, 0xc0, !PT ;  /* 0x0000000205057212 */ /* 0x000fc800078ec0ff */
[----:B------:R-:W-:-:S13]  /*6fc0*/  ISETP.NE.AND P0, PT, R5, R2, PT ;  /* 0x000000020500720c */ /* 0x000fda0003f05270 */
[----:B------:R-:W-:Y:S05]  /*6fd0*/  @P0 BRA `(.L_x_15) ;  /* 0x0000000000300947 */ /* 0x000fea0003800000 */
[----:B------:R-:W-:Y:S01]  /*6fe0*/  R2UR UR4, R0 ;  /* 0x00000000000472ca */ /* 0x000fe200000e0000 */
[----:B------:R-:W-:Y:S01]  /*6ff0*/  VOTEU.ANY UR5, UPT, PT ;  /* 0x0000000000057886 */ /* 0x000fe200038e0100 */
[----:B------:R-:W0:Y:S01]  /*7000*/  S2R R0, SR_LANEID ;  /* 0x0000000000007919 */ /* 0x000e220000000000 */
[----:B------:R-:W-:-:S10]  /*7010*/  UFLO.U32 UR5, UR5 ;  /* 0x00000005000572bd */ /* 0x000fd400080e0000 */
[----:B------:R-:W-:-:S06]  /*7020*/  ULOP3.LUT UR4, URZ, UR4, URZ, 0x33, !UPT ;  /* 0x00000004ff047292 */ /* 0x000fcc000f8e33ff */
[----:B------:R-:W-:-:S04]  /*7030*/  IMAD.U32 R2, RZ, RZ, UR4 ;  /* 0x00000004ff027e24 */ /* 0x000fc8000f8e00ff */
[----:B------:R-:W1:Y:S02]  /*7040*/  REDUX UR7, R2 ;  /* 0x00000000020773c4 */ /* 0x000e640000000000 */
[----:B------:R2:W-:Y:S01]  /*7050*/  UTCATOMSWS.AND URZ, UR4 ;  /* 0x0000000400ff79e3 */ /* 0x0005e20008000000 */
[----:B0-----:R-:W-:Y:S01]  /*7060*/  ISETP.EQ.U32.AND P0, PT, R0, UR5, PT ;  /* 0x0000000500007c0c */ /* 0x001fe2000bf02070 */
[----:B-1----:R-:W-:-:S12]  /*7070*/  IMAD.U32 R0, RZ, RZ, UR7 ;  /* 0x00000007ff007e24 */ /* 0x002fd8000f8e00ff */
[----:B------:R2:W-:Y:S01]  /*7080*/  @P0 ATOMS.AND RZ, [UR6], R0 ;  /* 0x00000000ffff098c */ /* 0x0005e2000a800006 */
[----:B------:R-:W-:Y:S05]  /*7090*/  BRA `(.L_x_13) ;  /* 0x0000000000147947 */ /* 0x000fea0003800000 */
.L_x_15:
[----:B------:R-:W-:-:S07]  /*70a0*/  MOV R2, 0x70c0 ;  /* 0x000070c000027802 */ /* 0x000fce0000000f00 */
[----:B------:R-:W-:Y:S05]  /*70b0*/  CALL.REL.NOINC `($__internal_0_$__cuda_sm10x_tcgen05_guardrail_trap_col_being_dealloced_not_returned_by_alloc) ;  /* 0x00000000002c7944 */ /* 0x000fea0003c00000 */
[----:B------:R-:W-:Y:S05]  /*70c0*/  BRA `(.L_x_13) ;  /* 0x0000000000087947 */ /* 0x000fea0003800000 */
.L_x_14:
[----:B------:R-:W-:-:S07]  /*70d0*/  MOV R2, 0x70f0 ;  /* 0x000070f000027802 */ /* 0x000fce0000000f00 */
[----:B------:R-:W-:Y:S05]  /*70e0*/  CALL.REL.NOINC `($__internal_2_$__cuda_sm10x_tcgen05_guardrail_trap_unallocated_columns_being_dealloced) ;  /* 0x0000000000387944 */ /* 0x000fea0003c00000 */
.L_x_13:
[----:B------:R-:W-:Y:S01]  /*70f0*/  NOP ;  /* 0x0000000000007918 */ /* 0x000fe20000000000 */
[----:B--2---:R-:W-:Y:S05]  /*7100*/  EXIT ;  /* 0x000000000000794d */ /* 0x004fea0003800000 */
.L_x_8:
[----:B------:R-:W0:Y:S02]  /*7110*/  SYNCS.PHASECHK.TRANS64.TRYWAIT P6, [UR13], R122 ;  /* 0x0000007aff0075a7 */ /* 0x000e2400080c110d */
[----:B0-----:R-:W-:Y:S05]  /*7120*/  @!P6 BRA `(.L_x_8) ;  /* 0xfffffffc00f8e947 */ /* 0x001fea000383ffff */
[----:B------:R-:W-:Y:S05]  /*7130*/  BRA `(.L_x_16) ;  /* 0xffffffcc00787947 */ /* 0x000fea000383ffff */
.L_x_12:
[----:B------:R-:W3:Y:S02]  /*7140*/  SYNCS.PHASECHK.TRANS64.TRYWAIT P0, [UR13], R3 ;  /* 0x00000003ff0075a7 */ /* 0x000ee4000800110d */
[----:B---3--:R-:W-:Y:S05]  /*7150*/  @!P0 BRA `(.L_x_12) ;  /* 0xfffffffc00f88947 */ /* 0x008fea000383ffff */
[----:B------:R-:W-:Y:S05]  /*7160*/  BRA `(.L_x_11) ;  /* 0xffffffdc00847947 */ /* 0x000fea000383ffff */
        .weak           $__internal_0_$__cuda_sm10x_tcgen05_guardrail_trap_col_being_dealloced_not_returned_by_alloc
        .type           $__internal_0_$__cuda_sm10x_tcgen05_guardrail_trap_col_being_dealloced_not_returned_by_alloc,@function
        .size           $__internal_0_$__cuda_sm10x_tcgen05_guardrail_trap_col_being_dealloced_not_returned_by_alloc,($__internal_1_$__cuda_sm10x_tcgen05_guardrail_trap_phase_invalid_during_alloc - $__internal_0_$__cuda_sm10x_tcgen05_guardrail_trap_col_being_dealloced_not_returned_by_alloc)
$__internal_0_$__cuda_sm10x_tcgen05_guardrail_trap_col_being_dealloced_not_returned_by_alloc:
[----:B------:R-:W-:Y:S05]  /*7170*/  BPT.TRAP 0x1 ;  /* 0x000000040000795c */ /* 0x000fea0000300000 */
[----:B------:R-:W-:-:S04]  /*7180*/  IMAD.MOV.U32 R3, RZ, RZ, 0x0 ;  /* 0x00000000ff037424 */ /* 0x000fc800078e00ff */
[----:B------:R-:W-:Y:S05]  /*7190*/  RET.REL.NODEC R2 `(matmul_kernel) ;  /* 0xffffff8c02987950 */ /* 0x000fea0003c3ffff */
        .weak           $__internal_1_$__cuda_sm10x_tcgen05_guardrail_trap_phase_invalid_during_alloc
        .type           $__internal_1_$__cuda_sm10x_tcgen05_guardrail_trap_phase_invalid_during_alloc,@function
        .size           $__internal_1_$__cuda_sm10x_tcgen05_guardrail_trap_phase_invalid_during_alloc,($__internal_2_$__cuda_sm10x_tcgen05_guardrail_trap_unallocated_columns_being_dealloced - $__internal_1_$__cuda_sm10x_tcgen05_guardrail_trap_phase_invalid_during_alloc)
$__internal_1_$__cuda_sm10x_tcgen05_guardrail_trap_phase_invalid_during_alloc:
[----:B------:R-:W-:Y:S05]  /*71a0*/  BPT.TRAP 0x1 ;  /* 0x000000040000795c */ /* 0x000fea0000300000 */
[----:B------:R-:W-:-:S04]  /*71b0*/  IMAD.MOV.U32 R3, RZ, RZ, 0x0 ;  /* 0x00000000ff037424 */ /* 0x000fc800078e00ff */
[----:B------:R-:W-:Y:S05]  /*71c0*/  RET.REL.NODEC R2 `(matmul_kernel) ;  /* 0xffffff8c028c7950 */ /* 0x000fea0003c3ffff */
        .weak           $__internal_2_$__cuda_sm10x_tcgen05_guardrail_trap_unallocated_columns_being_dealloced
        .type           $__internal_2_$__cuda_sm10x_tcgen05_guardrail_trap_unallocated_columns_being_dealloced,@function
        .size           $__internal_2_$__cuda_sm10x_tcgen05_guardrail_trap_unallocated_columns_being_dealloced,(.L_x_20 - $__internal_2_$__cuda_sm10x_tcgen05_guardrail_trap_unallocated_columns_being_dealloced)
$__internal_2_$__cuda_sm10x_tcgen05_guardrail_trap_unallocated_columns_being_dealloced:
[----:B------:R-:W-:Y:S05]  /*71d0*/  BPT.TRAP 0x1 ;  /* 0x000000040000795c */ /* 0x000fea0000300000 */
[----:B------:R-:W-:-:S04]  /*71e0*/  IMAD.MOV.U32 R3, RZ, RZ, 0x0 ;  /* 0x00000000ff037424 */ /* 0x000fc800078e00ff */
[----:B------:R-:W-:Y:S05]  /*71f0*/  RET.REL.NODEC R2 `(matmul_kernel) ;  /* 0xffffff8c02807950 */ /* 0x000fea0003c3ffff */
.L_x_17:
[----:B------:R-:W-:-:S00]  /*7200*/  BRA `(.L_x_17) ;  /* 0xfffffffc00fc7947 */ /* 0x000fc0000383ffff */
[----:B------:R-:W-:-:S00]  /*7210*/  NOP ;  /* 0x0000000000007918 */ /* 0x000fc00000000000 */
        /* <DEDUP_REMOVED lines=14> */
.L_x_20:


//--------------------- .nv.shared.matmul_kernel  --------------------------
	.section	.nv.shared.matmul_kernel,"aw",@nobits
	.sectionflags	@""
	.align	16
	.zero		1024


//--------------------- .nv.shared.reserved.0     --------------------------
	.section	.nv.shared.reserved.0,"aw",@nobits
	.align	8
	.weak		__nv_reservedSMEM_offset_0_alias
	.size		__nv_reservedSMEM_offset_0_alias, 0, 64
	.other		__nv_reservedSMEM_offset_0_alias,@"STO_CUDA_RESERVED_SHARED STV_DEFAULT"
__nv_reservedSMEM_offset_0_alias:
	.zero		0
.nv.shared.reserved.0:
	.zero		64
	.weak		__nv_reservedSMEM_allocation_phase
	.type		__nv_reservedSMEM_allocation_phase,@object
	.size		__nv_reservedSMEM_allocation_phase,(.L_0 - __nv_reservedSMEM_allocation_phase)
__nv_reservedSMEM_allocation_phase:
	.zero		1
.L_0:
	.zero		7
	.weak		__nv_reservedSMEM_devtool_atexit_pc
	.type		__nv_reservedSMEM_devtool_atexit_pc,@object
	.size		__nv_reservedSMEM_devtool_atexit_pc,(__nv_reservedSMEM_allocation_mask - __nv_reservedSMEM_devtool_atexit_pc)
__nv_reservedSMEM_devtool_atexit_pc:
	.zero		8
	.weak		__nv_reservedSMEM_allocation_mask
	.type		__nv_reservedSMEM_allocation_mask,@object
	.size		__nv_reservedSMEM_allocation_mask,(.L_2 - __nv_reservedSMEM_allocation_mask)
__nv_reservedSMEM_allocation_mask:
	.zero		4
.L_2:


//--------------------- .nv.constant0.matmul_kernel --------------------------
	.section	.nv.constant0.matmul_kernel,"a",@progbits
	.sectionflags	@""
	.align	4
.nv.constant0.matmul_kernel:
	.zero		976


//--------------------- SYMBOLS --------------------------

	.type		.nv.reservedSmem.offset0,@object
	.size		.nv.reservedSmem.offset0,0x4
	.type		.nv.reservedSmem.cap,@object
	.size		.nv.reservedSmem.cap,0x4
